//
// Generated by NVIDIA NVVM Compiler
//
// Compiler Build ID: CL-36424714
// Cuda compilation tools, release 13.0, V13.0.88
// Based on NVVM 20.0.0
//

.version 9.0
.target sm_100
.address_size 64

	// .globl	_Z29compute_contribs_block_kernelPKfS0_S0_fPfS1_ii
.extern .shared .align 16 .b8 s_grad[];

.visible .entry _Z29compute_contribs_block_kernelPKfS0_S0_fPfS1_ii(
	.param .u64 .ptr .align 1 _Z29compute_contribs_block_kernelPKfS0_S0_fPfS1_ii_param_0,
	.param .u64 .ptr .align 1 _Z29compute_contribs_block_kernelPKfS0_S0_fPfS1_ii_param_1,
	.param .u64 .ptr .align 1 _Z29compute_contribs_block_kernelPKfS0_S0_fPfS1_ii_param_2,
	.param .f32 _Z29compute_contribs_block_kernelPKfS0_S0_fPfS1_ii_param_3,
	.param .u64 .ptr .align 1 _Z29compute_contribs_block_kernelPKfS0_S0_fPfS1_ii_param_4,
	.param .u64 .ptr .align 1 _Z29compute_contribs_block_kernelPKfS0_S0_fPfS1_ii_param_5,
	.param .u32 _Z29compute_contribs_block_kernelPKfS0_S0_fPfS1_ii_param_6,
	.param .u32 _Z29compute_contribs_block_kernelPKfS0_S0_fPfS1_ii_param_7
)
{
	.reg .pred 	%p<48>;
	.reg .b32 	%r<110>;
	.reg .b32 	%f<232>;
	.reg .b64 	%rd<73>;

	ld.param.u64 	%rd32, [_Z29compute_contribs_block_kernelPKfS0_S0_fPfS1_ii_param_0];
	ld.param.u64 	%rd30, [_Z29compute_contribs_block_kernelPKfS0_S0_fPfS1_ii_param_1];
	ld.param.u64 	%rd33, [_Z29compute_contribs_block_kernelPKfS0_S0_fPfS1_ii_param_2];
	ld.param.f32 	%f231, [_Z29compute_contribs_block_kernelPKfS0_S0_fPfS1_ii_param_3];
	ld.param.u64 	%rd34, [_Z29compute_contribs_block_kernelPKfS0_S0_fPfS1_ii_param_4];
	ld.param.u32 	%r57, [_Z29compute_contribs_block_kernelPKfS0_S0_fPfS1_ii_param_6];
	ld.param.u32 	%r58, [_Z29compute_contribs_block_kernelPKfS0_S0_fPfS1_ii_param_7];
	cvta.to.global.u64 	%rd1, %rd33;
	cvta.to.global.u64 	%rd2, %rd32;
	cvta.to.global.u64 	%rd3, %rd34;
	mov.u32 	%r1, %tid.x;
	setp.ge.s32 	%p1, %r1, %r58;
	@%p1 bra 	$L__BB0_3;
	mov.u32 	%r2, %ntid.x;
	mov.u32 	%r60, s_grad;
	mov.u32 	%r92, %r1;
$L__BB0_2:
	shl.b32 	%r59, %r92, 2;
	add.s32 	%r61, %r60, %r59;
	mov.b32 	%r62, 0;
	st.shared.u32 	[%r61], %r62;
	add.s32 	%r92, %r92, %r2;
	setp.lt.s32 	%p2, %r92, %r58;
	@%p2 bra 	$L__BB0_2;
$L__BB0_3:
	shl.b32 	%r63, %r58, 2;
	mov.u32 	%r64, s_grad;
	add.s32 	%r5, %r64, %r63;
	setp.ne.s32 	%p3, %r1, 0;
	@%p3 bra 	$L__BB0_5;
	mov.b32 	%r65, 0;
	st.shared.u32 	[%r5], %r65;
$L__BB0_5:
	bar.sync 	0;
	mov.u32 	%r66, %ctaid.x;
	mov.u32 	%r67, %ntid.x;
	mad.lo.s32 	%r6, %r66, %r67, %r1;
	setp.ge.s32 	%p4, %r6, %r57;
	@%p4 bra 	$L__BB0_32;
	mul.wide.s32 	%rd4, %r58, %r6;
	shl.b64 	%rd35, %rd4, 2;
	add.s64 	%rd5, %rd2, %rd35;
	setp.lt.s32 	%p5, %r58, 1;
	@%p5 bra 	$L__BB0_19;
	and.b32  	%r7, %r58, 15;
	setp.lt.u32 	%p6, %r58, 16;
	mov.b32 	%r95, 0;
	@%p6 bra 	$L__BB0_10;
	and.b32  	%r95, %r58, 2147483632;
	neg.s32 	%r93, %r95;
	add.s64 	%rd67, %rd1, 32;
	add.s64 	%rd37, %rd35, %rd2;
	add.s64 	%rd66, %rd37, 32;
$L__BB0_9:
	.pragma "nounroll";
	ld.global.f32 	%f32, [%rd67+-32];
	ld.global.f32 	%f33, [%rd66+-32];
	fma.rn.f32 	%f34, %f32, %f33, %f231;
	ld.global.f32 	%f35, [%rd67+-28];
	ld.global.f32 	%f36, [%rd66+-28];
	fma.rn.f32 	%f37, %f35, %f36, %f34;
	ld.global.f32 	%f38, [%rd67+-24];
	ld.global.f32 	%f39, [%rd66+-24];
	fma.rn.f32 	%f40, %f38, %f39, %f37;
	ld.global.f32 	%f41, [%rd67+-20];
	ld.global.f32 	%f42, [%rd66+-20];
	fma.rn.f32 	%f43, %f41, %f42, %f40;
	ld.global.f32 	%f44, [%rd67+-16];
	ld.global.f32 	%f45, [%rd66+-16];
	fma.rn.f32 	%f46, %f44, %f45, %f43;
	ld.global.f32 	%f47, [%rd67+-12];
	ld.global.f32 	%f48, [%rd66+-12];
	fma.rn.f32 	%f49, %f47, %f48, %f46;
	ld.global.f32 	%f50, [%rd67+-8];
	ld.global.f32 	%f51, [%rd66+-8];
	fma.rn.f32 	%f52, %f50, %f51, %f49;
	ld.global.f32 	%f53, [%rd67+-4];
	ld.global.f32 	%f54, [%rd66+-4];
	fma.rn.f32 	%f55, %f53, %f54, %f52;
	ld.global.f32 	%f56, [%rd67];
	ld.global.f32 	%f57, [%rd66];
	fma.rn.f32 	%f58, %f56, %f57, %f55;
	ld.global.f32 	%f59, [%rd67+4];
	ld.global.f32 	%f60, [%rd66+4];
	fma.rn.f32 	%f61, %f59, %f60, %f58;
	ld.global.f32 	%f62, [%rd67+8];
	ld.global.f32 	%f63, [%rd66+8];
	fma.rn.f32 	%f64, %f62, %f63, %f61;
	ld.global.f32 	%f65, [%rd67+12];
	ld.global.f32 	%f66, [%rd66+12];
	fma.rn.f32 	%f67, %f65, %f66, %f64;
	ld.global.f32 	%f68, [%rd67+16];
	ld.global.f32 	%f69, [%rd66+16];
	fma.rn.f32 	%f70, %f68, %f69, %f67;
	ld.global.f32 	%f71, [%rd67+20];
	ld.global.f32 	%f72, [%rd66+20];
	fma.rn.f32 	%f73, %f71, %f72, %f70;
	ld.global.f32 	%f74, [%rd67+24];
	ld.global.f32 	%f75, [%rd66+24];
	fma.rn.f32 	%f76, %f74, %f75, %f73;
	ld.global.f32 	%f77, [%rd67+28];
	ld.global.f32 	%f78, [%rd66+28];
	fma.rn.f32 	%f231, %f77, %f78, %f76;
	add.s32 	%r93, %r93, 16;
	add.s64 	%rd67, %rd67, 64;
	add.s64 	%rd66, %rd66, 64;
	setp.ne.s32 	%p7, %r93, 0;
	@%p7 bra 	$L__BB0_9;
$L__BB0_10:
	setp.eq.s32 	%p8, %r7, 0;
	@%p8 bra 	$L__BB0_19;
	and.b32  	%r13, %r58, 7;
	setp.lt.u32 	%p9, %r7, 8;
	@%p9 bra 	$L__BB0_13;
	mul.wide.u32 	%rd38, %r95, 4;
	add.s64 	%rd39, %rd1, %rd38;
	ld.global.f32 	%f80, [%rd39];
	add.s64 	%rd40, %rd5, %rd38;
	ld.global.f32 	%f81, [%rd40];
	fma.rn.f32 	%f82, %f80, %f81, %f231;
	ld.global.f32 	%f83, [%rd39+4];
	ld.global.f32 	%f84, [%rd40+4];
	fma.rn.f32 	%f85, %f83, %f84, %f82;
	ld.global.f32 	%f86, [%rd39+8];
	ld.global.f32 	%f87, [%rd40+8];
	fma.rn.f32 	%f88, %f86, %f87, %f85;
	ld.global.f32 	%f89, [%rd39+12];
	ld.global.f32 	%f90, [%rd40+12];
	fma.rn.f32 	%f91, %f89, %f90, %f88;
	ld.global.f32 	%f92, [%rd39+16];
	ld.global.f32 	%f93, [%rd40+16];
	fma.rn.f32 	%f94, %f92, %f93, %f91;
	ld.global.f32 	%f95, [%rd39+20];
	ld.global.f32 	%f96, [%rd40+20];
	fma.rn.f32 	%f97, %f95, %f96, %f94;
	ld.global.f32 	%f98, [%rd39+24];
	ld.global.f32 	%f99, [%rd40+24];
	fma.rn.f32 	%f100, %f98, %f99, %f97;
	ld.global.f32 	%f101, [%rd39+28];
	ld.global.f32 	%f102, [%rd40+28];
	fma.rn.f32 	%f231, %f101, %f102, %f100;
	add.s32 	%r95, %r95, 8;
$L__BB0_13:
	setp.eq.s32 	%p10, %r13, 0;
	@%p10 bra 	$L__BB0_19;
	and.b32  	%r16, %r58, 3;
	setp.lt.u32 	%p11, %r13, 4;
	@%p11 bra 	$L__BB0_16;
	mul.wide.u32 	%rd41, %r95, 4;
	add.s64 	%rd42, %rd1, %rd41;
	ld.global.f32 	%f104, [%rd42];
	add.s64 	%rd43, %rd5, %rd41;
	ld.global.f32 	%f105, [%rd43];
	fma.rn.f32 	%f106, %f104, %f105, %f231;
	ld.global.f32 	%f107, [%rd42+4];
	ld.global.f32 	%f108, [%rd43+4];
	fma.rn.f32 	%f109, %f107, %f108, %f106;
	ld.global.f32 	%f110, [%rd42+8];
	ld.global.f32 	%f111, [%rd43+8];
	fma.rn.f32 	%f112, %f110, %f111, %f109;
	ld.global.f32 	%f113, [%rd42+12];
	ld.global.f32 	%f114, [%rd43+12];
	fma.rn.f32 	%f231, %f113, %f114, %f112;
	add.s32 	%r95, %r95, 4;
$L__BB0_16:
	setp.eq.s32 	%p12, %r16, 0;
	@%p12 bra 	$L__BB0_19;
	mul.wide.u32 	%rd45, %r95, 4;
	add.s64 	%rd46, %rd35, %rd45;
	add.s64 	%rd69, %rd2, %rd46;
	add.s64 	%rd68, %rd1, %rd45;
	neg.s32 	%r97, %r16;
$L__BB0_18:
	.pragma "nounroll";
	ld.global.f32 	%f115, [%rd68];
	ld.global.f32 	%f116, [%rd69];
	fma.rn.f32 	%f231, %f115, %f116, %f231;
	add.s64 	%rd69, %rd69, 4;
	add.s64 	%rd68, %rd68, 4;
	add.s32 	%r97, %r97, 1;
	setp.ne.s32 	%p13, %r97, 0;
	@%p13 bra 	$L__BB0_18;
$L__BB0_19:
	setp.lt.s32 	%p14, %r58, 1;
	cvta.to.global.u64 	%rd47, %rd30;
	mul.wide.s32 	%rd48, %r6, 4;
	add.s64 	%rd49, %rd47, %rd48;
	ld.global.f32 	%f117, [%rd49];
	sub.f32 	%f14, %f117, %f231;
	atom.shared.add.f32 	%f118, [%r5], %f14;
	@%p14 bra 	$L__BB0_32;
	setp.lt.u32 	%p15, %r58, 16;
	mov.b32 	%r101, 0;
	@%p15 bra 	$L__BB0_23;
	add.s64 	%rd51, %rd35, %rd2;
	add.s64 	%rd70, %rd51, 32;
	add.s32 	%r98, %r64, 32;
	and.b32  	%r101, %r58, 2147483632;
	neg.s32 	%r99, %r101;
$L__BB0_22:
	.pragma "nounroll";
	ld.global.f32 	%f119, [%rd70+-32];
	mul.f32 	%f120, %f14, %f119;
	atom.shared.add.f32 	%f121, [%r98+-32], %f120;
	ld.global.f32 	%f122, [%rd70+-28];
	mul.f32 	%f123, %f14, %f122;
	atom.shared.add.f32 	%f124, [%r98+-28], %f123;
	ld.global.f32 	%f125, [%rd70+-24];
	mul.f32 	%f126, %f14, %f125;
	atom.shared.add.f32 	%f127, [%r98+-24], %f126;
	ld.global.f32 	%f128, [%rd70+-20];
	mul.f32 	%f129, %f14, %f128;
	atom.shared.add.f32 	%f130, [%r98+-20], %f129;
	ld.global.f32 	%f131, [%rd70+-16];
	mul.f32 	%f132, %f14, %f131;
	atom.shared.add.f32 	%f133, [%r98+-16], %f132;
	ld.global.f32 	%f134, [%rd70+-12];
	mul.f32 	%f135, %f14, %f134;
	atom.shared.add.f32 	%f136, [%r98+-12], %f135;
	ld.global.f32 	%f137, [%rd70+-8];
	mul.f32 	%f138, %f14, %f137;
	atom.shared.add.f32 	%f139, [%r98+-8], %f138;
	ld.global.f32 	%f140, [%rd70+-4];
	mul.f32 	%f141, %f14, %f140;
	atom.shared.add.f32 	%f142, [%r98+-4], %f141;
	ld.global.f32 	%f143, [%rd70];
	mul.f32 	%f144, %f14, %f143;
	atom.shared.add.f32 	%f145, [%r98], %f144;
	ld.global.f32 	%f146, [%rd70+4];
	mul.f32 	%f147, %f14, %f146;
	atom.shared.add.f32 	%f148, [%r98+4], %f147;
	ld.global.f32 	%f149, [%rd70+8];
	mul.f32 	%f150, %f14, %f149;
	atom.shared.add.f32 	%f151, [%r98+8], %f150;
	ld.global.f32 	%f152, [%rd70+12];
	mul.f32 	%f153, %f14, %f152;
	atom.shared.add.f32 	%f154, [%r98+12], %f153;
	ld.global.f32 	%f155, [%rd70+16];
	mul.f32 	%f156, %f14, %f155;
	atom.shared.add.f32 	%f157, [%r98+16], %f156;
	ld.global.f32 	%f158, [%rd70+20];
	mul.f32 	%f159, %f14, %f158;
	atom.shared.add.f32 	%f160, [%r98+20], %f159;
	ld.global.f32 	%f161, [%rd70+24];
	mul.f32 	%f162, %f14, %f161;
	atom.shared.add.f32 	%f163, [%r98+24], %f162;
	ld.global.f32 	%f164, [%rd70+28];
	mul.f32 	%f165, %f14, %f164;
	atom.shared.add.f32 	%f166, [%r98+28], %f165;
	add.s64 	%rd70, %rd70, 64;
	add.s32 	%r99, %r99, 16;
	add.s32 	%r98, %r98, 64;
	setp.ne.s32 	%p16, %r99, 0;
	@%p16 bra 	$L__BB0_22;
$L__BB0_23:
	and.b32  	%r29, %r58, 15;
	setp.eq.s32 	%p17, %r29, 0;
	@%p17 bra 	$L__BB0_32;
	add.s64 	%rd21, %rd2, %rd35;
	and.b32  	%r30, %r58, 7;
	setp.lt.u32 	%p18, %r29, 8;
	@%p18 bra 	$L__BB0_26;
	mul.wide.u32 	%rd53, %r101, 4;
	add.s64 	%rd54, %rd21, %rd53;
	ld.global.f32 	%f167, [%rd54];
	mul.f32 	%f168, %f14, %f167;
	shl.b32 	%r73, %r101, 2;
	mov.u32 	%r74, s_grad;
	add.s32 	%r75, %r74, %r73;
	atom.shared.add.f32 	%f169, [%r75], %f168;
	ld.global.f32 	%f170, [%rd54+4];
	mul.f32 	%f171, %f14, %f170;
	atom.shared.add.f32 	%f172, [%r75+4], %f171;
	ld.global.f32 	%f173, [%rd54+8];
	mul.f32 	%f174, %f14, %f173;
	atom.shared.add.f32 	%f175, [%r75+8], %f174;
	ld.global.f32 	%f176, [%rd54+12];
	mul.f32 	%f177, %f14, %f176;
	atom.shared.add.f32 	%f178, [%r75+12], %f177;
	ld.global.f32 	%f179, [%rd54+16];
	mul.f32 	%f180, %f14, %f179;
	atom.shared.add.f32 	%f181, [%r75+16], %f180;
	ld.global.f32 	%f182, [%rd54+20];
	mul.f32 	%f183, %f14, %f182;
	atom.shared.add.f32 	%f184, [%r75+20], %f183;
	ld.global.f32 	%f185, [%rd54+24];
	mul.f32 	%f186, %f14, %f185;
	atom.shared.add.f32 	%f187, [%r75+24], %f186;
	ld.global.f32 	%f188, [%rd54+28];
	mul.f32 	%f189, %f14, %f188;
	atom.shared.add.f32 	%f190, [%r75+28], %f189;
	add.s32 	%r101, %r101, 8;
$L__BB0_26:
	setp.eq.s32 	%p19, %r30, 0;
	@%p19 bra 	$L__BB0_32;
	and.b32  	%r33, %r58, 3;
	setp.lt.u32 	%p20, %r30, 4;
	@%p20 bra 	$L__BB0_29;
	mul.wide.u32 	%rd55, %r101, 4;
	add.s64 	%rd56, %rd21, %rd55;
	ld.global.f32 	%f191, [%rd56];
	mul.f32 	%f192, %f14, %f191;
	shl.b32 	%r76, %r101, 2;
	mov.u32 	%r77, s_grad;
	add.s32 	%r78, %r77, %r76;
	atom.shared.add.f32 	%f193, [%r78], %f192;
	ld.global.f32 	%f194, [%rd56+4];
	mul.f32 	%f195, %f14, %f194;
	atom.shared.add.f32 	%f196, [%r78+4], %f195;
	ld.global.f32 	%f197, [%rd56+8];
	mul.f32 	%f198, %f14, %f197;
	atom.shared.add.f32 	%f199, [%r78+8], %f198;
	ld.global.f32 	%f200, [%rd56+12];
	mul.f32 	%f201, %f14, %f200;
	atom.shared.add.f32 	%f202, [%r78+12], %f201;
	add.s32 	%r101, %r101, 4;
$L__BB0_29:
	setp.eq.s32 	%p21, %r33, 0;
	@%p21 bra 	$L__BB0_32;
	shl.b32 	%r79, %r101, 2;
	mov.u32 	%r80, s_grad;
	add.s32 	%r104, %r80, %r79;
	mul.wide.u32 	%rd58, %r101, 4;
	add.s64 	%rd59, %rd35, %rd58;
	add.s64 	%rd71, %rd2, %rd59;
	neg.s32 	%r103, %r33;
$L__BB0_31:
	.pragma "nounroll";
	ld.global.f32 	%f203, [%rd71];
	mul.f32 	%f204, %f14, %f203;
	atom.shared.add.f32 	%f205, [%r104], %f204;
	add.s32 	%r104, %r104, 4;
	add.s64 	%rd71, %rd71, 4;
	add.s32 	%r103, %r103, 1;
	setp.ne.s32 	%p22, %r103, 0;
	@%p22 bra 	$L__BB0_31;
$L__BB0_32:
	setp.ne.s32 	%p23, %r1, 0;
	bar.sync 	0;
	@%p23 bra 	$L__BB0_74;
	ld.param.u64 	%rd65, [_Z29compute_contribs_block_kernelPKfS0_S0_fPfS1_ii_param_5];
	ld.shared.f32 	%f206, [%r5];
	cvta.to.global.u64 	%rd60, %rd65;
	atom.global.add.f32 	%f207, [%rd60], %f206;
	setp.lt.s32 	%p24, %r58, 1;
	@%p24 bra 	$L__BB0_74;
	and.b32  	%r42, %r58, 7;
	setp.lt.u32 	%p25, %r58, 8;
	mov.b32 	%r108, 0;
	@%p25 bra 	$L__BB0_53;
	and.b32  	%r108, %r58, 2147483640;
	neg.s32 	%r106, %r108;
	mov.u32 	%r83, s_grad;
	add.s32 	%r105, %r83, 16;
	add.s64 	%rd72, %rd3, 16;
$L__BB0_36:
	.pragma "nounroll";
	ld.shared.f32 	%f15, [%r105+-16];
	setp.eq.f32 	%p26, %f15, 0f00000000;
	@%p26 bra 	$L__BB0_38;
	atom.global.add.f32 	%f208, [%rd72+-16], %f15;
$L__BB0_38:
	ld.shared.f32 	%f16, [%r105+-12];
	setp.eq.f32 	%p27, %f16, 0f00000000;
	@%p27 bra 	$L__BB0_40;
	atom.global.add.f32 	%f209, [%rd72+-12], %f16;
$L__BB0_40:
	ld.shared.f32 	%f17, [%r105+-8];
	setp.eq.f32 	%p28, %f17, 0f00000000;
	@%p28 bra 	$L__BB0_42;
	atom.global.add.f32 	%f210, [%rd72+-8], %f17;
$L__BB0_42:
	ld.shared.f32 	%f18, [%r105+-4];
	setp.eq.f32 	%p29, %f18, 0f00000000;
	@%p29 bra 	$L__BB0_44;
	atom.global.add.f32 	%f211, [%rd72+-4], %f18;
$L__BB0_44:
	ld.shared.f32 	%f19, [%r105];
	setp.eq.f32 	%p30, %f19, 0f00000000;
	@%p30 bra 	$L__BB0_46;
	atom.global.add.f32 	%f212, [%rd72], %f19;
$L__BB0_46:
	ld.shared.f32 	%f20, [%r105+4];
	setp.eq.f32 	%p31, %f20, 0f00000000;
	@%p31 bra 	$L__BB0_48;
	atom.global.add.f32 	%f213, [%rd72+4], %f20;
$L__BB0_48:
	ld.shared.f32 	%f21, [%r105+8];
	setp.eq.f32 	%p32, %f21, 0f00000000;
	@%p32 bra 	$L__BB0_50;
	atom.global.add.f32 	%f214, [%rd72+8], %f21;
$L__BB0_50:
	ld.shared.f32 	%f22, [%r105+12];
	setp.eq.f32 	%p33, %f22, 0f00000000;
	@%p33 bra 	$L__BB0_52;
	atom.global.add.f32 	%f215, [%rd72+12], %f22;
$L__BB0_52:
	add.s32 	%r106, %r106, 8;
	add.s32 	%r105, %r105, 32;
	add.s64 	%rd72, %rd72, 32;
	setp.ne.s32 	%p34, %r106, 0;
	@%p34 bra 	$L__BB0_36;
$L__BB0_53:
	setp.eq.s32 	%p35, %r42, 0;
	@%p35 bra 	$L__BB0_74;
	and.b32  	%r50, %r58, 3;
	setp.lt.u32 	%p36, %r42, 4;
	@%p36 bra 	$L__BB0_64;
	shl.b32 	%r84, %r108, 2;
	mov.u32 	%r85, s_grad;
	add.s32 	%r51, %r85, %r84;
	ld.shared.f32 	%f23, [%r51];
	setp.eq.f32 	%p37, %f23, 0f00000000;
	mul.wide.u32 	%rd61, %r108, 4;
	add.s64 	%rd28, %rd3, %rd61;
	@%p37 bra 	$L__BB0_57;
	atom.global.add.f32 	%f216, [%rd28], %f23;
$L__BB0_57:
	ld.shared.f32 	%f24, [%r51+4];
	setp.eq.f32 	%p38, %f24, 0f00000000;
	@%p38 bra 	$L__BB0_59;
	atom.global.add.f32 	%f217, [%rd28+4], %f24;
$L__BB0_59:
	ld.shared.f32 	%f25, [%r51+8];
	setp.eq.f32 	%p39, %f25, 0f00000000;
	@%p39 bra 	$L__BB0_61;
	atom.global.add.f32 	%f218, [%rd28+8], %f25;
$L__BB0_61:
	ld.shared.f32 	%f26, [%r51+12];
	setp.eq.f32 	%p40, %f26, 0f00000000;
	@%p40 bra 	$L__BB0_63;
	atom.global.add.f32 	%f219, [%rd28+12], %f26;
$L__BB0_63:
	add.s32 	%r108, %r108, 4;
$L__BB0_64:
	setp.eq.s32 	%p41, %r50, 0;
	@%p41 bra 	$L__BB0_74;
	setp.eq.s32 	%p42, %r50, 1;
	@%p42 bra 	$L__BB0_71;
	shl.b32 	%r86, %r108, 2;
	mov.u32 	%r87, s_grad;
	add.s32 	%r54, %r87, %r86;
	ld.shared.f32 	%f27, [%r54];
	setp.eq.f32 	%p43, %f27, 0f00000000;
	mul.wide.u32 	%rd62, %r108, 4;
	add.s64 	%rd29, %rd3, %rd62;
	@%p43 bra 	$L__BB0_68;
	atom.global.add.f32 	%f220, [%rd29], %f27;
$L__BB0_68:
	ld.shared.f32 	%f28, [%r54+4];
	setp.eq.f32 	%p44, %f28, 0f00000000;
	@%p44 bra 	$L__BB0_70;
	atom.global.add.f32 	%f221, [%rd29+4], %f28;
$L__BB0_70:
	add.s32 	%r108, %r108, 2;
$L__BB0_71:
	and.b32  	%r88, %r58, 1;
	setp.eq.b32 	%p45, %r88, 1;
	not.pred 	%p46, %p45;
	@%p46 bra 	$L__BB0_74;
	shl.b32 	%r89, %r108, 2;
	mov.u32 	%r90, s_grad;
	add.s32 	%r91, %r90, %r89;
	ld.shared.f32 	%f29, [%r91];
	setp.eq.f32 	%p47, %f29, 0f00000000;
	@%p47 bra 	$L__BB0_74;
	mul.wide.u32 	%rd63, %r108, 4;
	add.s64 	%rd64, %rd3, %rd63;
	atom.global.add.f32 	%f222, [%rd64], %f29;
$L__BB0_74:
	ret;

}


// ===== COMPILED SASS (sm_100) =====

	.target	sm_100

	.elftype	@"ET_EXEC"


//--------------------- .note.nv.tkinfo           --------------------------
	.section	.note.nv.tkinfo,"",@"SHT_NOTE"
	.sectionflags	@"SHF_NOTE_NV_TKINFO"
	.tkinfo
        /*0018*/ 	.word	0x00000002
        /*0030*/ 	.string	""
        /*0030*/ 	.string	"ptxas"
        /*0030*/ 	.string	"Cuda compilation tools, release 13.0, V13.0.88"
        /*0030*/ 	.string	"Build cuda_13.0.r13.0/compiler.36424714_0"
        /*0030*/ 	.string	"-arch sm_100 -m 64 "



//--------------------- .note.nv.cuinfo           --------------------------
	.section	.note.nv.cuinfo,"",@"SHT_NOTE"
	.sectionflags	@"SHF_NOTE_NV_CUINFO"
        /*0018*/ 	.short	0x0002
        /*001a*/ 	.short	0x0064
        /*001c*/ 	.short	0x0082
	.zero		2


//--------------------- .nv.info                  --------------------------
	.section	.nv.info,"",@"SHT_CUDA_INFO"
	.align	4


	//----- nvinfo : EIATTR_REGCOUNT
	.align		4
        /*0000*/ 	.byte	0x04, 0x2f
        /*0002*/ 	.short	(.L_1 - .L_0)
	.align		4
.L_0:
        /*0004*/ 	.word	index@(_Z29compute_contribs_block_kernelPKfS0_S0_fPfS1_ii)
        /*0008*/ 	.word	0x0000001f


	//----- nvinfo : EIATTR_FRAME_SIZE
	.align		4
.L_1:
        /*000c*/ 	.byte	0x04, 0x11
        /*000e*/ 	.short	(.L_3 - .L_2)
	.align		4
.L_2:
        /*0010*/ 	.word	index@(_Z29compute_contribs_block_kernelPKfS0_S0_fPfS1_ii)
        /*0014*/ 	.word	0x00000000


	//----- nvinfo : EIATTR_MIN_STACK_SIZE
	.align		4
.L_3:
        /*0018*/ 	.byte	0x04, 0x12
        /*001a*/ 	.short	(.L_5 - .L_4)
	.align		4
.L_4:
        /*001c*/ 	.word	index@(_Z29compute_contribs_block_kernelPKfS0_S0_fPfS1_ii)
        /*0020*/ 	.word	0x00000000
.L_5:


//--------------------- .nv.compat                --------------------------
	.section	.nv.compat,"",@"SHT_CUDA_COMPAT_INFO"
	.align	4
        /*0000*/ 	.byte	0x02, 0x09, 0x00, 0x00, 0x02, 0x02, 0x01, 0x00, 0x02, 0x05, 0x05, 0x00, 0x03, 0x07, 0x01, 0x01
        /*0010*/ 	.byte	0x02, 0x03, 0x00, 0x00, 0x02, 0x06, 0x01, 0x00, 0x04, 0x0b, 0x08, 0x00, 0x09, 0x00, 0x00, 0x00
        /*0020*/ 	.byte	0x00, 0x00, 0x00, 0x00


//--------------------- .nv.info._Z29compute_contribs_block_kernelPKfS0_S0_fPfS1_ii --------------------------
	.section	.nv.info._Z29compute_contribs_block_kernelPKfS0_S0_fPfS1_ii,"",@"SHT_CUDA_INFO"
	.sectionflags	@""
	.align	4


	//----- nvinfo : EIATTR_CUDA_API_VERSION
	.align		4
        /*0000*/ 	.byte	0x04, 0x37
        /*0002*/ 	.short	(.L_7 - .L_6)
.L_6:
        /*0004*/ 	.word	0x00000082


	//----- nvinfo : EIATTR_KPARAM_INFO
	.align		4
.L_7:
        /*0008*/ 	.byte	0x04, 0x17
        /*000a*/ 	.short	(.L_9 - .L_8)
.L_8:
        /*000c*/ 	.word	0x00000000
        /*0010*/ 	.short	0x0007
        /*0012*/ 	.short	0x0034
        /*0014*/ 	.byte	0x00, 0xf0, 0x11, 0x00


	//----- nvinfo : EIATTR_KPARAM_INFO
	.align		4
.L_9:
        /*0018*/ 	.byte	0x04, 0x17
        /*001a*/ 	.short	(.L_11 - .L_10)
.L_10:
        /*001c*/ 	.word	0x00000000
        /*0020*/ 	.short	0x0006
        /*0022*/ 	.short	0x0030
        /*0024*/ 	.byte	0x00, 0xf0, 0x11, 0x00


	//----- nvinfo : EIATTR_KPARAM_INFO
	.align		4
.L_11:
        /*0028*/ 	.byte	0x04, 0x17
        /*002a*/ 	.short	(.L_13 - .L_12)
.L_12:
        /*002c*/ 	.word	0x00000000
        /*0030*/ 	.short	0x0005
        /*0032*/ 	.short	0x0028
        /*0034*/ 	.byte	0x00, 0xf5, 0x21, 0x00


	//----- nvinfo : EIATTR_KPARAM_INFO
	.align		4
.L_13:
        /*0038*/ 	.byte	0x04, 0x17
        /*003a*/ 	.short	(.L_15 - .L_14)
.L_14:
        /*003c*/ 	.word	0x00000000
        /*0040*/ 	.short	0x0004
        /*0042*/ 	.short	0x0020
        /*0044*/ 	.byte	0x00, 0xf5, 0x21, 0x00


	//----- nvinfo : EIATTR_KPARAM_INFO
	.align		4
.L_15:
        /*0048*/ 	.byte	0x04, 0x17
        /*004a*/ 	.short	(.L_17 - .L_16)
.L_16:
        /*004c*/ 	.word	0x00000000
        /*0050*/ 	.short	0x0003
        /*0052*/ 	.short	0x0018
        /*0054*/ 	.byte	0x00, 0xf0, 0x11, 0x00


	//----- nvinfo : EIATTR_KPARAM_INFO
	.align		4
.L_17:
        /*0058*/ 	.byte	0x04, 0x17
        /*005a*/ 	.short	(.L_19 - .L_18)
.L_18:
        /*005c*/ 	.word	0x00000000
        /*0060*/ 	.short	0x0002
        /*0062*/ 	.short	0x0010
        /*0064*/ 	.byte	0x00, 0xf5, 0x21, 0x00


	//----- nvinfo : EIATTR_KPARAM_INFO
	.align		4
.L_19:
        /*0068*/ 	.byte	0x04, 0x17
        /*006a*/ 	.short	(.L_21 - .L_20)
.L_20:
        /*006c*/ 	.word	0x00000000
        /*0070*/ 	.short	0x0001
        /*0072*/ 	.short	0x0008
        /*0074*/ 	.byte	0x00, 0xf5, 0x21, 0x00


	//----- nvinfo : EIATTR_KPARAM_INFO
	.align		4
.L_21:
        /*0078*/ 	.byte	0x04, 0x17
        /*007a*/ 	.short	(.L_23 - .L_22)
.L_22:
        /*007c*/ 	.word	0x00000000
        /*0080*/ 	.short	0x0000
        /*0082*/ 	.short	0x0000
        /*0084*/ 	.byte	0x00, 0xf5, 0x21, 0x00


	//----- nvinfo : EIATTR_SPARSE_MMA_MASK
	.align		4
.L_23:
        /*0088*/ 	.byte	0x03, 0x50
        /*008a*/ 	.short	0x0000


	//----- nvinfo : EIATTR_MAXREG_COUNT
	.align		4
        /*008c*/ 	.byte	0x03, 0x1b
        /*008e*/ 	.short	0x00ff


	//----- nvinfo : EIATTR_NUM_BARRIERS
	.align		4
        /*0090*/ 	.byte	0x02, 0x4c
        /*0092*/ 	.byte	0x01
	.zero		1


	//----- nvinfo : EIATTR_MERCURY_ISA_VERSION
	.align		4
        /*0094*/ 	.byte	0x03, 0x5f
        /*0096*/ 	.short	0x0101


	//----- nvinfo : EIATTR_VRC_CTA_INIT_COUNT
	.align		4
        /*0098*/ 	.byte	0x02, 0x4a
	.zero		1
	.zero		1


	//----- nvinfo : EIATTR_EXIT_INSTR_OFFSETS
	.align		4
        /*009c*/ 	.byte	0x04, 0x1c
        /*009e*/ 	.short	(.L_25 - .L_24)


	//   ....[0]....
.L_24:
        /*00a0*/ 	.word	0x00001f00


	//   ....[1]....
        /*00a4*/ 	.word	0x00001f60


	//   ....[2]....
        /*00a8*/ 	.word	0x00002290


	//   ....[3]....
        /*00ac*/ 	.word	0x00002440


	//   ....[4]....
        /*00b0*/ 	.word	0x00002570


	//   ....[5]....
        /*00b4*/ 	.word	0x000025e0


	//   ....[6]....
        /*00b8*/ 	.word	0x00002620


	//----- nvinfo : EIATTR_CRS_STACK_SIZE
	.align		4
.L_25:
        /*00bc*/ 	.byte	0x04, 0x1e
        /*00be*/ 	.short	(.L_27 - .L_26)
.L_26:
        /*00c0*/ 	.word	0x00000000


	//----- nvinfo : EIATTR_CBANK_PARAM_SIZE
	.align		4
.L_27:
        /*00c4*/ 	.byte	0x03, 0x19
        /*00c6*/ 	.short	0x0038


	//----- nvinfo : EIATTR_PARAM_CBANK
	.align		4
        /*00c8*/ 	.byte	0x04, 0x0a
        /*00ca*/ 	.short	(.L_29 - .L_28)
	.align		4
.L_28:
        /*00cc*/ 	.word	index@(.nv.constant0._Z29compute_contribs_block_kernelPKfS0_S0_fPfS1_ii)
        /*00d0*/ 	.short	0x0380
        /*00d2*/ 	.short	0x0038


	//----- nvinfo : EIATTR_SW_WAR
	.align		4
.L_29:
        /*00d4*/ 	.byte	0x04, 0x36
        /*00d6*/ 	.short	(.L_31 - .L_30)
.L_30:
        /*00d8*/ 	.word	0x00000008
.L_31:


//--------------------- .nv.callgraph             --------------------------
	.section	.nv.callgraph,"",@"SHT_CUDA_CALLGRAPH"
	.align	4
	.sectionentsize	8
	.align		4
        /*0000*/ 	.word	0x00000000
	.align		4
        /*0004*/ 	.word	0xffffffff
	.align		4
        /*0008*/ 	.word	0x00000000
	.align		4
        /*000c*/ 	.word	0xfffffffe
	.align		4
        /*0010*/ 	.word	0x00000000
	.align		4
        /*0014*/ 	.word	0xfffffffd
	.align		4
        /*0018*/ 	.word	0x00000000
	.align		4
        /*001c*/ 	.word	0xfffffffc


//--------------------- .text._Z29compute_contribs_block_kernelPKfS0_S0_fPfS1_ii --------------------------
	.section	.text._Z29compute_contribs_block_kernelPKfS0_S0_fPfS1_ii,"ax",@progbits
	.align	128
        .global         _Z29compute_contribs_block_kernelPKfS0_S0_fPfS1_ii
        .type           _Z29compute_contribs_block_kernelPKfS0_S0_fPfS1_ii,@function
        .size           _Z29compute_contribs_block_kernelPKfS0_S0_fPfS1_ii,(.L_x_95 - _Z29compute_contribs_block_kernelPKfS0_S0_fPfS1_ii)
        .other          _Z29compute_contribs_block_kernelPKfS0_S0_fPfS1_ii,@"STO_CUDA_ENTRY STV_DEFAULT"
_Z29compute_contribs_block_kernelPKfS0_S0_fPfS1_ii:
.text._Z29compute_contribs_block_kernelPKfS0_S0_fPfS1_ii:
[----:B------:R-:W-:Y:S01]  /*0000*/  LDC R1, c[0x0][0x37c] ;  /* 0x0000df00ff017b82 */ /* 0x000fe20000000800 */
[----:B------:R-:W0:Y:S07]  /*0010*/  S2R R0, SR_TID.X ;  /* 0x0000000000007919 */ /* 0x000e2e0000002100 */
[----:B------:R-:W0:Y:S01]  /*0020*/  LDC R11, c[0x0][0x3b4] ;  /* 0x0000ed00ff0b7b82 */ /* 0x000e220000000800 */
[----:B------:R-:W1:Y:S01]  /*0030*/  LDCU UR4, c[0x0][0x398] ;  /* 0x00007300ff0477ac */ /* 0x000e620008000800 */
[----:B------:R-:W-:Y:S01]  /*0040*/  BSSY.RECONVERGENT B0, `(.L_x_0) ;  /* 0x000000f000007945 */ /* 0x000fe20003800200 */
[----:B------:R-:W2:Y:S01]  /*0050*/  S2R R7, SR_CgaCtaId ;  /* 0x0000000000077919 */ /* 0x000ea20000008800 */
[----:B-1----:R-:W-:-:S02]  /*0060*/  MOV R16, UR4 ;  /* 0x0000000400107c02 */ /* 0x002fc40008000f00 */
[----:B0-----:R-:W-:-:S13]  /*0070*/  ISETP.GE.AND P0, PT, R0, R11, PT ;  /* 0x0000000b0000720c */ /* 0x001fda0003f06270 */
[----:B--2---:R-:W-:Y:S05]  /*0080*/  @P0 BRA `(.L_x_1) ;  /* 0x0000000000280947 */ /* 0x004fea0003800000 */
[----:B------:R-:W0:Y:S01]  /*0090*/  S2R R5, SR_CgaCtaId ;  /* 0x0000000000057919 */ /* 0x000e220000008800 */
[----:B------:R-:W1:Y:S01]  /*00a0*/  LDC R6, c[0x0][0x360] ;  /* 0x0000d800ff067b82 */ /* 0x000e620000000800 */
[----:B------:R-:W-:Y:S01]  /*00b0*/  MOV R2, 0x400 ;  /* 0x0000040000027802 */ /* 0x000fe20000000f00 */
[----:B------:R-:W-:-:S03]  /*00c0*/  IMAD.MOV.U32 R3, RZ, RZ, R0 ;  /* 0x000000ffff037224 */ /* 0x000fc600078e0000 */
[----:B0-----:R-:W-:-:S07]  /*00d0*/  LEA R2, R5, R2, 0x18 ;  /* 0x0000000205027211 */ /* 0x001fce00078ec0ff */
.L_x_2:
[----:B------:R-:W-:Y:S01]  /*00e0*/  LEA R4, R3, R2, 0x2 ;  /* 0x0000000203047211 */ /* 0x000fe200078e10ff */
[----:B-1----:R-:W-:-:S04]  /*00f0*/  IMAD.IADD R3, R6, 0x1, R3 ;  /* 0x0000000106037824 */ /* 0x002fc800078e0203 */
[----:B------:R0:W-:Y:S01]  /*0100*/  STS [R4], RZ ;  /* 0x000000ff04007388 */ /* 0x0001e20000000800 */
[----:B------:R-:W-:-:S13]  /*0110*/  ISETP.GE.AND P0, PT, R3, R11, PT ;  /* 0x0000000b0300720c */ /* 0x000fda0003f06270 */
[----:B0-----:R-:W-:Y:S05]  /*0120*/  @!P0 BRA `(.L_x_2) ;  /* 0xfffffffc00ec8947 */ /* 0x001fea000383ffff */
.L_x_1:
[----:B------:R-:W-:Y:S05]  /*0130*/  BSYNC.RECONVERGENT B0 ;  /* 0x0000000000007941 */ /* 0x000fea0003800200 */
.L_x_0:
[----:B------:R-:W0:Y:S01]  /*0140*/  S2UR UR4, SR_CTAID.X ;  /* 0x00000000000479c3 */ /* 0x000e220000002500 */
[----:B------:R-:W1:Y:S01]  /*0150*/  LDCU UR5, c[0x0][0x3b0] ;  /* 0x00007600ff0577ac */ /* 0x000e620008000800 */
[----:B------:R-:W-:Y:S01]  /*0160*/  MOV R10, 0x400 ;  /* 0x00000400000a7802 */ /* 0x000fe20000000f00 */
[----:B------:R-:W-:Y:S01]  /*0170*/  BSSY.RECONVERGENT B0, `(.L_x_3) ;  /* 0x00001d6000007945 */ /* 0x000fe20003800200 */
[----:B------:R-:W-:Y:S01]  /*0180*/  ISETP.NE.AND P0, PT, R0, RZ, PT ;  /* 0x000000ff0000720c */ /* 0x000fe20003f05270 */
[----:B------:R-:W2:Y:S01]  /*0190*/  LDCU.64 UR10, c[0x0][0x358] ;  /* 0x00006b00ff0a77ac */ /* 0x000ea20008000a00 */
[----:B------:R-:W-:Y:S02]  /*01a0*/  LEA R10, R7, R10, 0x18 ;  /* 0x0000000a070a7211 */ /* 0x000fe400078ec0ff */
[----:B------:R-:W0:Y:S02]  /*01b0*/  LDC R3, c[0x0][0x360] ;  /* 0x0000d800ff037b82 */ /* 0x000e240000000800 */
[----:B------:R-:W-:-:S07]  /*01c0*/  LEA R12, R11, R10, 0x2 ;  /* 0x0000000a0b0c7211 */ /* 0x000fce00078e10ff */
[----:B------:R3:W-:Y:S01]  /*01d0*/  @!P0 STS [R12], RZ ;  /* 0x000000ff0c008388 */ /* 0x0007e20000000800 */
[----:B0-----:R-:W-:Y:S01]  /*01e0*/  IMAD R14, R3, UR4, R0 ;  /* 0x00000004030e7c24 */ /* 0x001fe2000f8e0200 */
[----:B------:R-:W-:Y:S04]  /*01f0*/  BAR.SYNC.DEFER_BLOCKING 0x0 ;  /* 0x0000000000007b1d */ /* 0x000fe80000010000 */
[----:B-1----:R-:W-:-:S13]  /*0200*/  ISETP.GE.AND P0, PT, R14, UR5, PT ;  /* 0x000000050e007c0c */ /* 0x002fda000bf06270 */
[----:B--23--:R-:W-:Y:S05]  /*0210*/  @P0 BRA `(.L_x_4) ;  /* 0x0000001c002c0947 */ /* 0x00cfea0003800000 */
[----:B------:R-:W0:Y:S01]  /*0220*/  LDCU.64 UR6, c[0x0][0x380] ;  /* 0x00007000ff0677ac */ /* 0x000e220008000a00 */
[----:B------:R-:W-:Y:S01]  /*0230*/  IMAD.WIDE R2, R14, R11, RZ ;  /* 0x0000000b0e027225 */ /* 0x000fe200078e02ff */
[----:B------:R-:W-:-:S03]  /*0240*/  ISETP.GE.AND P0, PT, R11, 0x1, PT ;  /* 0x000000010b00780c */ /* 0x000fc60003f06270 */
[C---:B------:R-:W-:Y:S01]  /*0250*/  IMAD.SHL.U32 R4, R2.reuse, 0x4, RZ ;  /* 0x0000000402047824 */ /* 0x040fe200078e00ff */
[----:B------:R-:W-:-:S04]  /*0260*/  SHF.L.U64.HI R5, R2, 0x2, R3 ;  /* 0x0000000202057819 */ /* 0x000fc80000010203 */
[----:B0-----:R-:W-:-:S04]  /*0270*/  IADD3 R6, P1, PT, R4, UR6, RZ ;  /* 0x0000000604067c10 */ /* 0x001fc8000ff3e0ff */
[----:B------:R-:W-:Y:S01]  /*0280*/  IADD3.X R7, PT, PT, R5, UR7, RZ, P1, !PT ;  /* 0x0000000705077c10 */ /* 0x000fe20008ffe4ff */
[----:B------:R-:W-:Y:S08]  /*0290*/  @!P0 BRA `(.L_x_5) ;  /* 0x0000000800588947 */ /* 0x000ff00003800000 */
[C---:B------:R-:W-:Y:S01]  /*02a0*/  ISETP.GE.U32.AND P1, PT, R11.reuse, 0x10, PT ;  /* 0x000000100b00780c */ /* 0x040fe20003f26070 */
[----:B------:R-:W-:Y:S01]  /*02b0*/  HFMA2 R13, -RZ, RZ, 0, 0 ;  /* 0x00000000ff0d7431 */ /* 0x000fe200000001ff */
[----:B------:R-:W-:-:S04]  /*02c0*/  LOP3.LUT R24, R11, 0xf, RZ, 0xc0, !PT ;  /* 0x0000000f0b187812 */ /* 0x000fc800078ec0ff */
[----:B------:R-:W-:-:S07]  /*02d0*/  ISETP.NE.AND P2, PT, R24, RZ, PT ;  /* 0x000000ff1800720c */ /* 0x000fce0003f45270 */
[----:B------:R-:W-:Y:S06]  /*02e0*/  @!P1 BRA `(.L_x_6) ;  /* 0x0000000400109947 */ /* 0x000fec0003800000 */
[----:B------:R-:W0:Y:S01]  /*02f0*/  LDCU.64 UR4, c[0x0][0x390] ;  /* 0x00007200ff0477ac */ /* 0x000e220008000a00 */
[----:B------:R-:W-:Y:S02]  /*0300*/  IADD3 R17, P1, PT, R6, 0x20, RZ ;  /* 0x0000002006117810 */ /* 0x000fe40007f3e0ff */
[----:B------:R-:W-:-:S03]  /*0310*/  LOP3.LUT R13, R11, 0x7ffffff0, RZ, 0xc0, !PT ;  /* 0x7ffffff00b0d7812 */ /* 0x000fc600078ec0ff */
[----:B------:R-:W-:Y:S01]  /*0320*/  IMAD.X R18, RZ, RZ, R7, P1 ;  /* 0x000000ffff127224 */ /* 0x000fe200008e0607 */
[----:B------:R-:W-:Y:S01]  /*0330*/  IADD3 R15, PT, PT, -R13, RZ, RZ ;  /* 0x000000ff0d0f7210 */ /* 0x000fe20007ffe1ff */
[----:B0-----:R-:W-:-:S04]  /*0340*/  UIADD3 UR4, UP0, UPT, UR4, 0x20, URZ ;  /* 0x0000002004047890 */ /* 0x001fc8000ff1e0ff */
[----:B------:R-:W-:Y:S02]  /*0350*/  UIADD3.X UR5, UPT, UPT, URZ, UR5, URZ, UP0, !UPT ;  /* 0x00000005ff057290 */ /* 0x000fe400087fe4ff */
[----:B------:R-:W-:-:S04]  /*0360*/  MOV R19, UR4 ;  /* 0x0000000400137c02 */ /* 0x000fc80008000f00 */
[----:B------:R-:W-:-:S07]  /*0370*/  IMAD.U32 R20, RZ, RZ, UR5 ;  /* 0x00000005ff147e24 */ /* 0x000fce000f8e00ff */
.L_x_7:
[----:B------:R-:W-:Y:S01]  /*0380*/  MOV R8, R19 ;  /* 0x0000001300087202 */ /* 0x000fe20000000f00 */
[----:B------:R-:W-:Y:S01]  /*0390*/  IMAD.MOV.U32 R2, RZ, RZ, R17 ;  /* 0x000000ffff027224 */ /* 0x000fe200078e0011 */
[----:B------:R-:W-:Y:S02]  /*03a0*/  MOV R9, R20 ;  /* 0x0000001400097202 */ /* 0x000fe40000000f00 */
[----:B------:R-:W-:-:S03]  /*03b0*/  MOV R3, R18 ;  /* 0x0000001200037202 */ /* 0x000fc60000000f00 */
[----:B------:R-:W2:Y:S04]  /*03c0*/  LDG.E R19, desc[UR10][R8.64+-0x20] ;  /* 0xffffe00a08137981 */ /* 0x000ea8000c1e1900 */
[----:B------:R-:W2:Y:S04]  /*03d0*/  LDG.E R18, desc[UR10][R2.64+-0x20] ;  /* 0xffffe00a02127981 */ /* 0x000ea8000c1e1900 */
[----:B------:R-:W3:Y:S04]  /*03e0*/  LDG.E R23, desc[UR10][R8.64+-0x1c] ;  /* 0xffffe40a08177981 */ /* 0x000ee8000c1e1900 */
[----:B------:R-:W3:Y:S04]  /*03f0*/  LDG.E R26, desc[UR10][R2.64+-0x1c] ;  /* 0xffffe40a021a7981 */ /* 0x000ee8000c1e1900 */
[----:B------:R-:W4:Y:S04]  /*0400*/  LDG.E R20, desc[UR10][R8.64+-0x18] ;  /* 0xffffe80a08147981 */ /* 0x000f28000c1e1900 */
[----:B------:R-:W4:Y:S04]  /*0410*/  LDG.E R21, desc[UR10][R2.64+-0x18] ;  /* 0xffffe80a02157981 */ /* 0x000f28000c1e1900 */
[----:B------:R-:W5:Y:S04]  /*0420*/  LDG.E R17, desc[UR10][R8.64+-0x14] ;  /* 0xffffec0a08117981 */ /* 0x000f68000c1e1900 */
[----:B------:R-:W5:Y:S04]  /*0430*/  LDG.E R22, desc[UR10][R2.64+-0x14] ;  /* 0xffffec0a02167981 */ /* 0x000f68000c1e1900 */
[----:B------:R-:W5:Y:S01]  /*0440*/  LDG.E R25, desc[UR10][R2.64+-0x10] ;  /* 0xfffff00a02197981 */ /* 0x000f62000c1e1900 */
[----:B--2---:R-:W-:-:S03]  /*0450*/  FFMA R18, R19, R18, R16 ;  /* 0x0000001213127223 */ /* 0x004fc60000000010 */
[----:B------:R-:W2:Y:S04]  /*0460*/  LDG.E R16, desc[UR10][R8.64+-0x10] ;  /* 0xfffff00a08107981 */ /* 0x000ea8000c1e1900 */
[----:B------:R-:W2:Y:S01]  /*0470*/  LDG.E R19, desc[UR10][R2.64+-0xc] ;  /* 0xfffff40a02137981 */ /* 0x000ea2000c1e1900 */
[----:B---3--:R-:W-:-:S03]  /*0480*/  FFMA R23, R23, R26, R18 ;  /* 0x0000001a17177223 */ /* 0x008fc60000000012 */
[----:B------:R-:W3:Y:S01]  /*0490*/  LDG.E R18, desc[UR10][R8.64+-0xc] ;  /* 0xfffff40a08127981 */ /* 0x000ee2000c1e1900 */
[----:B----4-:R-:W-:-:S03]  /*04a0*/  FFMA R26, R20, R21, R23 ;  /* 0x00000015141a7223 */ /* 0x010fc60000000017 */
[----:B------:R-:W4:Y:S04]  /*04b0*/  LDG.E R20, desc[UR10][R8.64+-0x8] ;  /* 0xfffff80a08147981 */ /* 0x000f28000c1e1900 */
[----:B------:R-:W4:Y:S01]  /*04c0*/  LDG.E R21, desc[UR10][R2.64+-0x8] ;  /* 0xfffff80a02157981 */ /* 0x000f22000c1e1900 */
[----:B-----5:R-:W-:-:S03]  /*04d0*/  FFMA R17, R17, R22, R26 ;  /* 0x0000001611117223 */ /* 0x020fc6000000001a */
[----:B------:R-:W5:Y:S04]  /*04e0*/  LDG.E R22, desc[UR10][R8.64+-0x4] ;  /* 0xfffffc0a08167981 */ /* 0x000f68000c1e1900 */
[----:B------:R-:W5:Y:S01]  /*04f0*/  LDG.E R23, desc[UR10][R2.64+-0x4] ;  /* 0xfffffc0a02177981 */ /* 0x000f62000c1e1900 */
[----:B--2---:R-:W-:-:S03]  /*0500*/  FFMA R25, R16, R25, R17 ;  /* 0x0000001910197223 */ /* 0x004fc60000000011 */
[----:B------:R-:W2:Y:S04]  /*0510*/  LDG.E R16, desc[UR10][R8.64] ;  /* 0x0000000a08107981 */ /* 0x000ea8000c1e1900 */
[----:B------:R-:W2:Y:S01]  /*0520*/  LDG.E R17, desc[UR10][R2.64] ;  /* 0x0000000a02117981 */ /* 0x000ea2000c1e1900 */
[----:B---3--:R-:W-:-:S03]  /*0530*/  FFMA R25, R18, R19, R25 ;  /* 0x0000001312197223 */ /* 0x008fc60000000019 */
[----:B------:R-:W3:Y:S04]  /*0540*/  LDG.E R18, desc[UR10][R8.64+0x4] ;  /* 0x0000040a08127981 */ /* 0x000ee8000c1e1900 */
        /* <DEDUP_REMOVED lines=19> */
[----:B------:R-:W-:-:S04]  /*0680*/  IADD3 R15, PT, PT, R15, 0x10, RZ ;  /* 0x000000100f0f7810 */ /* 0x000fc80007ffe0ff */
[----:B------:R-:W-:Y:S01]  /*0690*/  ISETP.NE.AND P1, PT, R15, RZ, PT ;  /* 0x000000ff0f00720c */ /* 0x000fe20003f25270 */
[----:B--2---:R-:W-:-:S04]  /*06a0*/  FFMA R17, R16, R17, R25 ;  /* 0x0000001110117223 */ /* 0x004fc80000000019 */
[----:B---3--:R-:W-:Y:S01]  /*06b0*/  FFMA R18, R18, R19, R17 ;  /* 0x0000001312127223 */ /* 0x008fe20000000011 */
[----:B------:R-:W-:Y:S02]  /*06c0*/  IADD3 R19, P3, PT, R8, 0x40, RZ ;  /* 0x0000004008137810 */ /* 0x000fe40007f7e0ff */
[----:B------:R-:W-:Y:S01]  /*06d0*/  IADD3 R17, P4, PT, R2, 0x40, RZ ;  /* 0x0000004002117810 */ /* 0x000fe20007f9e0ff */
[----:B----4-:R-:W-:Y:S02]  /*06e0*/  FFMA R21, R21, R20, R18 ;  /* 0x0000001415157223 */ /* 0x010fe40000000012 */
[----:B------:R-:W-:Y:S01]  /*06f0*/  IMAD.X R20, RZ, RZ, R9, P3 ;  /* 0x000000ffff147224 */ /* 0x000fe200018e0609 */
[----:B------:R-:W-:Y:S01]  /*0700*/  IADD3.X R18, PT, PT, RZ, R3, RZ, P4, !PT ;  /* 0x00000003ff127210 */ /* 0x000fe200027fe4ff */
[----:B-----5:R-:W-:Y:S01]  /*0710*/  FFMA R16, R22, R23, R21 ;  /* 0x0000001716107223 */ /* 0x020fe20000000015 */
[----:B------:R-:W-:Y:S07]  /*0720*/  @P1 BRA `(.L_x_7) ;  /* 0xfffffffc00141947 */ /* 0x000fee000383ffff */
.L_x_6:
[----:B------:R-:W-:Y:S05]  /*0730*/  @!P2 BRA `(.L_x_5) ;  /* 0x000000040030a947 */ /* 0x000fea0003800000 */
[----:B------:R-:W-:Y:S02]  /*0740*/  ISETP.GE.U32.AND P1, PT, R24, 0x8, PT ;  /* 0x000000081800780c */ /* 0x000fe40003f26070 */
[----:B------:R-:W-:-:S04]  /*0750*/  LOP3.LUT R25, R11, 0x7, RZ, 0xc0, !PT ;  /* 0x000000070b197812 */ /* 0x000fc800078ec0ff */
[----:B------:R-:W-:-:S07]  /*0760*/  ISETP.NE.AND P2, PT, R25, RZ, PT ;  /* 0x000000ff1900720c */ /* 0x000fce0003f45270 */
[----:B------:R-:W-:Y:S06]  /*0770*/  @!P1 BRA `(.L_x_8) ;  /* 0x0000000000709947 */ /* 0x000fec0003800000 */
[----:B------:R-:W0:Y:S01]  /*0780*/  LDC.64 R2, c[0x0][0x390] ;  /* 0x0000e400ff027b82 */ /* 0x000e220000000a00 */
[----:B------:R-:W-:-:S05]  /*0790*/  IMAD.WIDE.U32 R8, R13, 0x4, R6 ;  /* 0x000000040d087825 */ /* 0x000fca00078e0006 */
[----:B------:R-:W2:Y:S04]  /*07a0*/  LDG.E R21, desc[UR10][R8.64] ;  /* 0x0000000a08157981 */ /* 0x000ea8000c1e1900 */
[----:B------:R-:W3:Y:S04]  /*07b0*/  LDG.E R23, desc[UR10][R8.64+0x4] ;  /* 0x0000040a08177981 */ /* 0x000ee8000c1e1900 */
[----:B------:R-:W4:Y:S04]  /*07c0*/  LDG.E R17, desc[UR10][R8.64+0x8] ;  /* 0x0000080a08117981 */ /* 0x000f28000c1e1900 */
[----:B------:R-:W5:Y:S04]  /*07d0*/  LDG.E R20, desc[UR10][R8.64+0xc] ;  /* 0x00000c0a08147981 */ /* 0x000f68000c1e1900 */
[----:B------:R-:W5:Y:S01]  /*07e0*/  LDG.E R24, desc[UR10][R8.64+0x1c] ;  /* 0x00001c0a08187981 */ /* 0x000f62000c1e1900 */
[----:B0-----:R-:W-:-:S05]  /*07f0*/  IMAD.WIDE.U32 R2, R13, 0x4, R2 ;  /* 0x000000040d027825 */ /* 0x001fca00078e0002 */
[----:B------:R-:W2:Y:S04]  /*0800*/  LDG.E R19, desc[UR10][R2.64] ;  /* 0x0000000a02137981 */ /* 0x000ea8000c1e1900 */
[----:B------:R-:W3:Y:S04]  /*0810*/  LDG.E R22, desc[UR10][R2.64+0x4] ;  /* 0x0000040a02167981 */ /* 0x000ee8000c1e1900 */
        /* <DEDUP_REMOVED lines=8> */
[----:B------:R-:W3:Y:S04]  /*08a0*/  LDG.E R23, desc[UR10][R8.64+0x14] ;  /* 0x0000140a08177981 */ /* 0x000ee8000c1e1900 */
[----:B------:R-:W3:Y:S04]  /*08b0*/  LDG.E R22, desc[UR10][R2.64+0x14] ;  /* 0x0000140a02167981 */ /* 0x000ee8000c1e1900 */
[----:B------:R-:W3:Y:S01]  /*08c0*/  LDG.E R21, desc[UR10][R8.64+0x18] ;  /* 0x0000180a08157981 */ /* 0x000ee2000c1e1900 */
[----:B----4-:R-:W-:-:S04]  /*08d0*/  FFMA R18, R18, R17, R27 ;  /* 0x0000001112127223 */ /* 0x010fc8000000001b */
[----:B-----5:R-:W-:Y:S01]  /*08e0*/  FFMA R15, R15, R20, R18 ;  /* 0x000000140f0f7223 */ /* 0x020fe20000000012 */
[----:B------:R-:W-:-:S03]  /*08f0*/  IADD3 R13, PT, PT, R13, 0x8, RZ ;  /* 0x000000080d0d7810 */ /* 0x000fc60007ffe0ff */
[----:B--2---:R-:W-:-:S04]  /*0900*/  FFMA R15, R16, R19, R15 ;  /* 0x00000013100f7223 */ /* 0x004fc8000000000f */
[----:B---3--:R-:W-:-:S04]  /*0910*/  FFMA R15, R22, R23, R15 ;  /* 0x00000017160f7223 */ /* 0x008fc8000000000f */
[----:B------:R-:W-:-:S04]  /*0920*/  FFMA R15, R26, R21, R15 ;  /* 0x000000151a0f7223 */ /* 0x000fc8000000000f */
[----:B------:R-:W-:-:S07]  /*0930*/  FFMA R16, R28, R24, R15 ;  /* 0x000000181c107223 */ /* 0x000fce000000000f */
.L_x_8:
[----:B------:R-:W-:Y:S05]  /*0940*/  @!P2 BRA `(.L_x_5) ;  /* 0x0000000000aca947 */ /* 0x000fea0003800000 */
[----:B------:R-:W-:Y:S02]  /*0950*/  ISETP.GE.U32.AND P1, PT, R25, 0x4, PT ;  /* 0x000000041900780c */ /* 0x000fe40003f26070 */
[----:B------:R-:W-:-:S04]  /*0960*/  LOP3.LUT R8, R11, 0x3, RZ, 0xc0, !PT ;  /* 0x000000030b087812 */ /* 0x000fc800078ec0ff */
[----:B------:R-:W-:-:S07]  /*0970*/  ISETP.NE.AND P2, PT, R8, RZ, PT ;  /* 0x000000ff0800720c */ /* 0x000fce0003f45270 */
[----:B------:R-:W-:Y:S06]  /*0980*/  @!P1 BRA `(.L_x_9) ;  /* 0x0000000000489947 */ /* 0x000fec0003800000 */
[----:B------:R-:W0:Y:S01]  /*0990*/  LDC.64 R18, c[0x0][0x390] ;  /* 0x0000e400ff127b82 */ /* 0x000e220000000a00 */
[----:B------:R-:W-:Y:S01]  /*09a0*/  MOV R3, R7 ;  /* 0x0000000700037202 */ /* 0x000fe20000000f00 */
[----:B------:R-:W-:-:S04]  /*09b0*/  IMAD.MOV.U32 R2, RZ, RZ, R6 ;  /* 0x000000ffff027224 */ /* 0x000fc800078e0006 */
[----:B------:R-:W-:-:S05]  /*09c0*/  IMAD.WIDE.U32 R2, R13, 0x4, R2 ;  /* 0x000000040d027825 */ /* 0x000fca00078e0002 */
[----:B------:R-:W2:Y:S04]  /*09d0*/  LDG.E R15, desc[UR10][R2.64] ;  /* 0x0000000a020f7981 */ /* 0x000ea8000c1e1900 */
[----:B------:R-:W3:Y:S04]  /*09e0*/  LDG.E R17, desc[UR10][R2.64+0x4] ;  /* 0x0000040a02117981 */ /* 0x000ee8000c1e1900 */
[----:B------:R-:W4:Y:S04]  /*09f0*/  LDG.E R21, desc[UR10][R2.64+0x8] ;  /* 0x0000080a02157981 */ /* 0x000f28000c1e1900 */
[----:B------:R-:W5:Y:S01]  /*0a00*/  LDG.E R23, desc[UR10][R2.64+0xc] ;  /* 0x00000c0a02177981 */ /* 0x000f62000c1e1900 */
[----:B0-----:R-:W-:-:S05]  /*0a10*/  IMAD.WIDE.U32 R18, R13, 0x4, R18 ;  /* 0x000000040d127825 */ /* 0x001fca00078e0012 */
[----:B------:R-:W2:Y:S04]  /*0a20*/  LDG.E R9, desc[UR10][R18.64] ;  /* 0x0000000a12097981 */ /* 0x000ea8000c1e1900 */
[----:B------:R-:W3:Y:S04]  /*0a30*/  LDG.E R20, desc[UR10][R18.64+0x4] ;  /* 0x0000040a12147981 */ /* 0x000ee8000c1e1900 */
[----:B------:R-:W4:Y:S04]  /*0a40*/  LDG.E R22, desc[UR10][R18.64+0x8] ;  /* 0x0000080a12167981 */ /* 0x000f28000c1e1900 */
[----:B------:R-:W5:Y:S01]  /*0a50*/  LDG.E R24, desc[UR10][R18.64+0xc] ;  /* 0x00000c0a12187981 */ /* 0x000f62000c1e1900 */
[----:B------:R-:W-:Y:S01]  /*0a60*/  IADD3 R13, PT, PT, R13, 0x4, RZ ;  /* 0x000000040d0d7810 */ /* 0x000fe20007ffe0ff */
[----:B--2---:R-:W-:-:S04]  /*0a70*/  FFMA R9, R9, R15, R16 ;  /* 0x0000000f09097223 */ /* 0x004fc80000000010 */
[----:B---3--:R-:W-:-:S04]  /*0a80*/  FFMA R9, R20, R17, R9 ;  /* 0x0000001114097223 */ /* 0x008fc80000000009 */
[----:B----4-:R-:W-:-:S04]  /*0a90*/  FFMA R9, R22, R21, R9 ;  /* 0x0000001516097223 */ /* 0x010fc80000000009 */
[----:B-----5:R-:W-:-:S07]  /*0aa0*/  FFMA R16, R24, R23, R9 ;  /* 0x0000001718107223 */ /* 0x020fce0000000009 */
.L_x_9:
[----:B------:R-:W-:Y:S05]  /*0ab0*/  @!P2 BRA `(.L_x_5) ;  /* 0x000000000050a947 */ /* 0x000fea0003800000 */
[----:B------:R-:W0:Y:S01]  /*0ac0*/  LDC.64 R18, c[0x0][0x390] ;  /* 0x0000e400ff127b82 */ /* 0x000e220000000a00 */
[----:B------:R-:W-:-:S03]  /*0ad0*/  IMAD.WIDE.U32 R2, R13, 0x4, R4 ;  /* 0x000000040d027825 */ /* 0x000fc600078e0004 */
[----:B------:R-:W-:-:S04]  /*0ae0*/  IADD3 R15, P1, PT, R2, UR6, RZ ;  /* 0x00000006020f7c10 */ /* 0x000fc8000ff3e0ff */
[----:B------:R-:W-:Y:S01]  /*0af0*/  IADD3.X R20, PT, PT, R3, UR7, RZ, P1, !PT ;  /* 0x0000000703147c10 */ /* 0x000fe20008ffe4ff */
[----:B0-----:R-:W-:-:S04]  /*0b00*/  IMAD.WIDE.U32 R18, R13, 0x4, R18 ;  /* 0x000000040d127825 */ /* 0x001fc800078e0012 */
[----:B------:R-:W-:-:S07]  /*0b10*/  IMAD.MOV R13, RZ, RZ, -R8 ;  /* 0x000000ffff0d7224 */ /* 0x000fce00078e0a08 */
.L_x_10:
[----:B------:R-:W-:Y:S01]  /*0b20*/  MOV R9, R19 ;  /* 0x0000001300097202 */ /* 0x000fe20000000f00 */
[----:B------:R-:W-:Y:S01]  /*0b30*/  IMAD.MOV.U32 R2, RZ, RZ, R15 ;  /* 0x000000ffff027224 */ /* 0x000fe200078e000f */
[----:B------:R-:W-:Y:S02]  /*0b40*/  MOV R8, R18 ;  /* 0x0000001200087202 */ /* 0x000fe40000000f00 */
[----:B------:R-:W-:-:S03]  /*0b50*/  MOV R3, R20 ;  /* 0x0000001400037202 */ /* 0x000fc60000000f00 */
[----:B------:R-:W2:Y:S04]  /*0b60*/  LDG.E R9, desc[UR10][R8.64] ;  /* 0x0000000a08097981 */ /* 0x000ea8000c1e1900 */
[----:B------:R-:W2:Y:S01]  /*0b70*/  LDG.E R2, desc[UR10][R2.64] ;  /* 0x0000000a02027981 */ /* 0x000ea2000c1e1900 */
[----:B------:R-:W-:Y:S02]  /*0b80*/  IADD3 R13, PT, PT, R13, 0x1, RZ ;  /* 0x000000010d0d7810 */ /* 0x000fe40007ffe0ff */
[----:B------:R-:W-:Y:S02]  /*0b90*/  IADD3 R15, P2, PT, R15, 0x4, RZ ;  /* 0x000000040f0f7810 */ /* 0x000fe40007f5e0ff */
[----:B------:R-:W-:Y:S02]  /*0ba0*/  ISETP.NE.AND P1, PT, R13, RZ, PT ;  /* 0x000000ff0d00720c */ /* 0x000fe40003f25270 */
[----:B------:R-:W-:Y:S01]  /*0bb0*/  IADD3 R18, P3, PT, R18, 0x4, RZ ;  /* 0x0000000412127810 */ /* 0x000fe20007f7e0ff */
[----:B------:R-:W-:-:S03]  /*0bc0*/  IMAD.X R20, RZ, RZ, R20, P2 ;  /* 0x000000ffff147224 */ /* 0x000fc600010e0614 */
[----:B------:R-:W-:Y:S01]  /*0bd0*/  IADD3.X R19, PT, PT, RZ, R19, RZ, P3, !PT ;  /* 0x00000013ff137210 */ /* 0x000fe20001ffe4ff */
[----:B--2---:R-:W-:-:S06]  /*0be0*/  FFMA R16, R9, R2, R16 ;  /* 0x0000000209107223 */ /* 0x004fcc0000000010 */
[----:B------:R-:W-:Y:S05]  /*0bf0*/  @P1 BRA `(.L_x_10) ;  /* 0xfffffffc00c81947 */ /* 0x000fea000383ffff */
.L_x_5:
[----:B------:R-:W0:Y:S02]  /*0c00*/  LDC.64 R2, c[0x0][0x388] ;  /* 0x0000e200ff027b82 */ /* 0x000e240000000a00 */
[----:B0-----:R-:W-:-:S05]  /*0c10*/  IMAD.WIDE R14, R14, 0x4, R2 ;  /* 0x000000040e0e7825 */ /* 0x001fca00078e0202 */
[----:B------:R-:W2:Y:S01]  /*0c20*/  LDG.E R3, desc[UR10][R14.64] ;  /* 0x0000000a0e037981 */ /* 0x000ea2000c1e1900 */
[----:B------:R-:W-:Y:S01]  /*0c30*/  BSSY.RECONVERGENT B1, `(.L_x_11) ;  /* 0x0000006000017945 */ /* 0x000fe20003800200 */
[----:B--2---:R-:W-:-:S07]  /*0c40*/  FADD R3, R3, -R16 ;  /* 0x8000001003037221 */ /* 0x004fce0000000000 */
.L_x_12:
[----:B------:R-:W0:Y:S02]  /*0c50*/  LDS R8, [R12] ;  /* 0x000000000c087984 */ /* 0x000e240000000800 */
[----:B0-----:R-:W-:-:S05]  /*0c60*/  FADD R9, R3, R8 ;  /* 0x0000000803097221 */ /* 0x001fca0000000000 */
[----:B------:R-:W0:Y:S02]  /*0c70*/  ATOMS.CAST.SPIN P1, [R12], R8, R9 ;  /* 0x000000080c00758d */ /* 0x000e240001820009 */
[----:B0-----:R-:W-:Y:S05]  /*0c80*/  @!P1 BRA `(.L_x_12) ;  /* 0xfffffffc00f09947 */ /* 0x001fea000383ffff */
[----:B------:R-:W-:Y:S05]  /*0c90*/  BSYNC.RECONVERGENT B1 ;  /* 0x0000000000017941 */ /* 0x000fea0003800200 */
.L_x_11:
[----:B------:R-:W-:Y:S05]  /*0ca0*/  @!P0 BRA `(.L_x_4) ;  /* 0x0000001000888947 */ /* 0x000fea0003800000 */
[----:B------:R-:W-:Y:S01]  /*0cb0*/  ISETP.GE.U32.AND P0, PT, R11, 0x10, PT ;  /* 0x000000100b00780c */ /* 0x000fe20003f06070 */
[----:B------:R-:W-:-:S12]  /*0cc0*/  HFMA2 R2, -RZ, RZ, 0, 0 ;  /* 0x00000000ff027431 */ /* 0x000fd800000001ff */
[----:B------:R-:W-:Y:S05]  /*0cd0*/  @!P0 BRA `(.L_x_13) ;  /* 0x00000008002c8947 */ /* 0x000fea0003800000 */
[----:B------:R-:W-:Y:S01]  /*0ce0*/  IADD3 R6, P0, PT, R6, 0x20, RZ ;  /* 0x0000002006067810 */ /* 0x000fe20007f1e0ff */
[----:B------:R-:W-:Y:S01]  /*0cf0*/  VIADD R10, R10, 0x20 ;  /* 0x000000200a0a7836 */ /* 0x000fe20000000000 */
[----:B------:R-:W-:Y:S02]  /*0d00*/  LOP3.LUT R2, R11, 0x7ffffff0, RZ, 0xc0, !PT ;  /* 0x7ffffff00b027812 */ /* 0x000fe400078ec0ff */
[----:B------:R-:W-:Y:S02]  /*0d10*/  IADD3.X R7, PT, PT, RZ, R7, RZ, P0, !PT ;  /* 0x00000007ff077210 */ /* 0x000fe400007fe4ff */
[----:B------:R-:W-:-:S07]  /*0d20*/  IADD3 R11, PT, PT, -R2, RZ, RZ ;  /* 0x000000ff020b7210 */ /* 0x000fce0007ffe1ff */
.L_x_46:
[----:B------:R-:W2:Y:S01]  /*0d30*/  LDG.E R8, desc[UR10][R6.64+-0x20] ;  /* 0xffffe00a06087981 */ /* 0x000ea2000c1e1900 */
[----:B------:R-:W-:Y:S01]  /*0d40*/  BSSY.RECONVERGENT B1, `(.L_x_14) ;  /* 0x0000006000017945 */ /* 0x000fe20003800200 */
[----:B--2---:R-:W-:-:S07]  /*0d50*/  FMUL R13, R3, R8 ;  /* 0x00000008030d7220 */ /* 0x004fce0000400000 */
.L_x_15:
[----:B------:R-:W0:Y:S02]  /*0d60*/  LDS R8, [R10+-0x20] ;  /* 0xffffe0000a087984 */ /* 0x000e240000000800 */
[----:B0-----:R-:W-:-:S05]  /*0d70*/  FADD R9, R13, R8 ;  /* 0x000000080d097221 */ /* 0x001fca0000000000 */
[----:B------:R-:W0:Y:S02]  /*0d80*/  ATOMS.CAST.SPIN P0, [R10+-0x20], R8, R9 ;  /* 0xffffe0080a00758d */ /* 0x000e240001800009 */
[----:B0-----:R-:W-:Y:S05]  /*0d90*/  @!P0 BRA `(.L_x_15) ;  /* 0xfffffffc00f08947 */ /* 0x001fea000383ffff */
[----:B------:R-:W-:Y:S05]  /*0da0*/  BSYNC.RECONVERGENT B1 ;  /* 0x0000000000017941 */ /* 0x000fea0003800200 */
.L_x_14:
[----:B------:R-:W2:Y:S01]  /*0db0*/  LDG.E R8, desc[UR10][R6.64+-0x1c] ;  /* 0xffffe40a06087981 */ /* 0x000ea2000c1e1900 */
[----:B------:R-:W-:Y:S01]  /*0dc0*/  BSSY.RECONVERGENT B1, `(.L_x_16) ;  /* 0x0000006000017945 */ /* 0x000fe20003800200 */
[----:B--2---:R-:W-:-:S07]  /*0dd0*/  FMUL R13, R3, R8 ;  /* 0x00000008030d7220 */ /* 0x004fce0000400000 */
.L_x_17:
[----:B------:R-:W0:Y:S02]  /*0de0*/  LDS R8, [R10+-0x1c] ;  /* 0xffffe4000a087984 */ /* 0x000e240000000800 */
[----:B0-----:R-:W-:-:S05]  /*0df0*/  FADD R9, R13, R8 ;  /* 0x000000080d097221 */ /* 0x001fca0000000000 */
[----:B------:R-:W0:Y:S02]  /*0e00*/  ATOMS.CAST.SPIN P0, [R10+-0x1c], R8, R9 ;  /* 0xffffe4080a00758d */ /* 0x000e240001800009 */
[----:B0-----:R-:W-:Y:S05]  /*0e10*/  @!P0 BRA `(.L_x_17) ;  /* 0xfffffffc00f08947 */ /* 0x001fea000383ffff */
[----:B------:R-:W-:Y:S05]  /*0e20*/  BSYNC.RECONVERGENT B1 ;  /* 0x0000000000017941 */ /* 0x000fea0003800200 */
.L_x_16:
[----:B------:R-:W2:Y:S01]  /*0e30*/  LDG.E R8, desc[UR10][R6.64+-0x18] ;  /* 0xffffe80a06087981 */ /* 0x000ea2000c1e1900 */
[----:B------:R-:W-:Y:S01]  /*0e40*/  BSSY.RECONVERGENT B1, `(.L_x_18) ;  /* 0x0000006000017945 */ /* 0x000fe20003800200 */
[----:B--2---:R-:W-:-:S07]  /*0e50*/  FMUL R13, R3, R8 ;  /* 0x00000008030d7220 */ /* 0x004fce0000400000 */
.L_x_19:
[----:B------:R-:W0:Y:S02]  /*0e60*/  LDS R8, [R10+-0x18] ;  /* 0xffffe8000a087984 */ /* 0x000e240000000800 */
[----:B0-----:R-:W-:-:S05]  /*0e70*/  FADD R9, R13, R8 ;  /* 0x000000080d097221 */ /* 0x001fca0000000000 */
[----:B------:R-:W0:Y:S02]  /*0e80*/  ATOMS.CAST.SPIN P0, [R10+-0x18], R8, R9 ;  /* 0xffffe8080a00758d */ /* 0x000e240001800009 */
[----:B0-----:R-:W-:Y:S05]  /*0e90*/  @!P0 BRA `(.L_x_19) ;  /* 0xfffffffc00f08947 */ /* 0x001fea000383ffff */
[----:B------:R-:W-:Y:S05]  /*0ea0*/  BSYNC.RECONVERGENT B1 ;  /* 0x0000000000017941 */ /* 0x000fea0003800200 */
.L_x_18:
[----:B------:R-:W2:Y:S01]  /*0eb0*/  LDG.E R8, desc[UR10][R6.64+-0x14] ;  /* 0xffffec0a06087981 */ /* 0x000ea2000c1e1900 */
[----:B------:R-:W-:Y:S01]  /*0ec0*/  BSSY.RECONVERGENT B1, `(.L_x_20) ;  /* 0x0000006000017945 */ /* 0x000fe20003800200 */
[----:B--2---:R-:W-:-:S07]  /*0ed0*/  FMUL R13, R3, R8 ;  /* 0x00000008030d7220 */ /* 0x004fce0000400000 */
.L_x_21:
[----:B------:R-:W0:Y:S02]  /*0ee0*/  LDS R8, [R10+-0x14] ;  /* 0xffffec000a087984 */ /* 0x000e240000000800 */
[----:B0-----:R-:W-:-:S05]  /*0ef0*/  FADD R9, R13, R8 ;  /* 0x000000080d097221 */ /* 0x001fca0000000000 */
[----:B------:R-:W0:Y:S02]  /*0f00*/  ATOMS.CAST.SPIN P0, [R10+-0x14], R8, R9 ;  /* 0xffffec080a00758d */ /* 0x000e240001800009 */
[----:B0-----:R-:W-:Y:S05]  /*0f10*/  @!P0 BRA `(.L_x_21) ;  /* 0xfffffffc00f08947 */ /* 0x001fea000383ffff */
[----:B------:R-:W-:Y:S05]  /*0f20*/  BSYNC.RECONVERGENT B1 ;  /* 0x0000000000017941 */ /* 0x000fea0003800200 */
.L_x_20:
[----:B------:R-:W2:Y:S01]  /*0f30*/  LDG.E R8, desc[UR10][R6.64+-0x10] ;  /* 0xfffff00a06087981 */ /* 0x000ea2000c1e1900 */
[----:B------:R-:W-:Y:S01]  /*0f40*/  BSSY.RECONVERGENT B1, `(.L_x_22) ;  /* 0x0000006000017945 */ /* 0x000fe20003800200 */
[----:B--2---:R-:W-:-:S07]  /*0f50*/  FMUL R13, R3, R8 ;  /* 0x00000008030d7220 */ /* 0x004fce0000400000 */
.L_x_23:
[----:B------:R-:W0:Y:S02]  /*0f60*/  LDS R8, [R10+-0x10] ;  /* 0xfffff0000a087984 */ /* 0x000e240000000800 */
[----:B0-----:R-:W-:-:S05]  /*0f70*/  FADD R9, R13, R8 ;  /* 0x000000080d097221 */ /* 0x001fca0000000000 */
[----:B------:R-:W0:Y:S02]  /*0f80*/  ATOMS.CAST.SPIN P0, [R10+-0x10], R8, R9 ;  /* 0xfffff0080a00758d */ /* 0x000e240001800009 */
[----:B0-----:R-:W-:Y:S05]  /*0f90*/  @!P0 BRA `(.L_x_23) ;  /* 0xfffffffc00f08947 */ /* 0x001fea000383ffff */
[----:B------:R-:W-:Y:S05]  /*0fa0*/  BSYNC.RECONVERGENT B1 ;  /* 0x0000000000017941 */ /* 0x000fea0003800200 */
.L_x_22:
[----:B------:R-:W2:Y:S01]  /*0fb0*/  LDG.E R8, desc[UR10][R6.64+-0xc] ;  /* 0xfffff40a06087981 */ /* 0x000ea2000c1e1900 */
[----:B------:R-:W-:Y:S01]  /*0fc0*/  BSSY.RECONVERGENT B1, `(.L_x_24) ;  /* 0x0000006000017945 */ /* 0x000fe20003800200 */
[----:B--2---:R-:W-:-:S07]  /*0fd0*/  FMUL R13, R3, R8 ;  /* 0x00000008030d7220 */ /* 0x004fce0000400000 */
.L_x_25:
[----:B------:R-:W0:Y:S02]  /*0fe0*/  LDS R8, [R10+-0xc] ;  /* 0xfffff4000a087984 */ /* 0x000e240000000800 */
[----:B0-----:R-:W-:-:S05]  /*0ff0*/  FADD R9, R13, R8 ;  /* 0x000000080d097221 */ /* 0x001fca0000000000 */
[----:B------:R-:W0:Y:S02]  /*1000*/  ATOMS.CAST.SPIN P0, [R10+-0xc], R8, R9 ;  /* 0xfffff4080a00758d */ /* 0x000e240001800009 */
[----:B0-----:R-:W-:Y:S05]  /*1010*/  @!P0 BRA `(.L_x_25) ;  /* 0xfffffffc00f08947 */ /* 0x001fea000383ffff */
[----:B------:R-:W-:Y:S05]  /*1020*/  BSYNC.RECONVERGENT B1 ;  /* 0x0000000000017941 */ /* 0x000fea0003800200 */
.L_x_24:
[----:B------:R-:W2:Y:S01]  /*1030*/  LDG.E R8, desc[UR10][R6.64+-0x8] ;  /* 0xfffff80a06087981 */ /* 0x000ea2000c1e1900 */
[----:B------:R-:W-:Y:S01]  /*1040*/  BSSY.RECONVERGENT B1, `(.L_x_26) ;  /* 0x0000006000017945 */ /* 0x000fe20003800200 */
[----:B--2---:R-:W-:-:S07]  /*1050*/  FMUL R13, R3, R8 ;  /* 0x00000008030d7220 */ /* 0x004fce0000400000 */
.L_x_27:
[----:B------:R-:W0:Y:S02]  /*1060*/  LDS R8, [R10+-0x8] ;  /* 0xfffff8000a087984 */ /* 0x000e240000000800 */
[----:B0-----:R-:W-:-:S05]  /*1070*/  FADD R9, R13, R8 ;  /* 0x000000080d097221 */ /* 0x001fca0000000000 */
[----:B------:R-:W0:Y:S02]  /*1080*/  ATOMS.CAST.SPIN P0, [R10+-0x8], R8, R9 ;  /* 0xfffff8080a00758d */ /* 0x000e240001800009 */
[----:B0-----:R-:W-:Y:S05]  /*1090*/  @!P0 BRA `(.L_x_27) ;  /* 0xfffffffc00f08947 */ /* 0x001fea000383ffff */
[----:B------:R-:W-:Y:S05]  /*10a0*/  BSYNC.RECONVERGENT B1 ;  /* 0x0000000000017941 */ /* 0x000fea0003800200 */
.L_x_26:
[----:B------:R-:W2:Y:S01]  /*10b0*/  LDG.E R8, desc[UR10][R6.64+-0x4] ;  /* 0xfffffc0a06087981 */ /* 0x000ea2000c1e1900 */
[----:B------:R-:W-:Y:S01]  /*10c0*/  BSSY.RECONVERGENT B1, `(.L_x_28) ;  /* 0x0000006000017945 */ /* 0x000fe20003800200 */
[----:B--2---:R-:W-:-:S07]  /*10d0*/  FMUL R13, R3, R8 ;  /* 0x00000008030d7220 */ /* 0x004fce0000400000 */
.L_x_29:
[----:B------:R-:W0:Y:S02]  /*10e0*/  LDS R8, [R10+-0x4] ;  /* 0xfffffc000a087984 */ /* 0x000e240000000800 */
[----:B0-----:R-:W-:-:S05]  /*10f0*/  FADD R9, R13, R8 ;  /* 0x000000080d097221 */ /* 0x001fca0000000000 */
[----:B------:R-:W0:Y:S02]  /*1100*/  ATOMS.CAST.SPIN P0, [R10+-0x4], R8, R9 ;  /* 0xfffffc080a00758d */ /* 0x000e240001800009 */
[----:B0-----:R-:W-:Y:S05]  /*1110*/  @!P0 BRA `(.L_x_29) ;  /* 0xfffffffc00f08947 */ /* 0x001fea000383ffff */
[----:B------:R-:W-:Y:S05]  /*1120*/  BSYNC.RECONVERGENT B1 ;  /* 0x0000000000017941 */ /* 0x000fea0003800200 */
.L_x_28:
[----:B------:R-:W2:Y:S01]  /*1130*/  LDG.E R8, desc[UR10][R6.64] ;  /* 0x0000000a06087981 */ /* 0x000ea2000c1e1900 */
[----:B------:R-:W-:Y:S01]  /*1140*/  BSSY.RECONVERGENT B1, `(.L_x_30) ;  /* 0x0000006000017945 */ /* 0x000fe20003800200 */
[----:B--2---:R-:W-:-:S07]  /*1150*/  FMUL R13, R3, R8 ;  /* 0x00000008030d7220 */ /* 0x004fce0000400000 */
.L_x_31:
[----:B------:R-:W0:Y:S02]  /*1160*/  LDS R8, [R10] ;  /* 0x000000000a087984 */ /* 0x000e240000000800 */
[----:B0-----:R-:W-:-:S05]  /*1170*/  FADD R9, R13, R8 ;  /* 0x000000080d097221 */ /* 0x001fca0000000000 */
[----:B------:R-:W0:Y:S02]  /*1180*/  ATOMS.CAST.SPIN P0, [R10], R8, R9 ;  /* 0x000000080a00758d */ /* 0x000e240001800009 */
[----:B0-----:R-:W-:Y:S05]  /*1190*/  @!P0 BRA `(.L_x_31) ;  /* 0xfffffffc00f08947 */ /* 0x001fea000383ffff */
[----:B------:R-:W-:Y:S05]  /*11a0*/  BSYNC.RECONVERGENT B1 ;  /* 0x0000000000017941 */ /* 0x000fea0003800200 */
.L_x_30:
[----:B------:R-:W2:Y:S01]  /*11b0*/  LDG.E R8, desc[UR10][R6.64+0x4] ;  /* 0x0000040a06087981 */ /* 0x000ea2000c1e1900 */
[----:B------:R-:W-:Y:S01]  /*11c0*/  BSSY.RECONVERGENT B1, `(.L_x_32) ;  /* 0x0000006000017945 */ /* 0x000fe20003800200 */
[----:B--2---:R-:W-:-:S07]  /*11d0*/  FMUL R13, R3, R8 ;  /* 0x00000008030d7220 */ /* 0x004fce0000400000 */
.L_x_33:
[----:B------:R-:W0:Y:S02]  /*11e0*/  LDS R8, [R10+0x4] ;  /* 0x000004000a087984 */ /* 0x000e240000000800 */
[----:B0-----:R-:W-:-:S05]  /*11f0*/  FADD R9, R13, R8 ;  /* 0x000000080d097221 */ /* 0x001fca0000000000 */
[----:B------:R-:W0:Y:S02]  /*1200*/  ATOMS.CAST.SPIN P0, [R10+0x4], R8, R9 ;  /* 0x000004080a00758d */ /* 0x000e240001800009 */
[----:B0-----:R-:W-:Y:S05]  /*1210*/  @!P0 BRA `(.L_x_33) ;  /* 0xfffffffc00f08947 */ /* 0x001fea000383ffff */
[----:B------:R-:W-:Y:S05]  /*1220*/  BSYNC.RECONVERGENT B1 ;  /* 0x0000000000017941 */ /* 0x000fea0003800200 */
.L_x_32:
[----:B------:R-:W2:Y:S01]  /*1230*/  LDG.E R8, desc[UR10][R6.64+0x8] ;  /* 0x0000080a06087981 */ /* 0x000ea2000c1e1900 */
[----:B------:R-:W-:Y:S01]  /*1240*/  BSSY.RECONVERGENT B1, `(.L_x_34) ;  /* 0x0000006000017945 */ /* 0x000fe20003800200 */
[----:B--2---:R-:W-:-:S07]  /*1250*/  FMUL R13, R3, R8 ;  /* 0x00000008030d7220 */ /* 0x004fce0000400000 */
.L_x_35:
[----:B------:R-:W0:Y:S02]  /*1260*/  LDS R8, [R10+0x8] ;  /* 0x000008000a087984 */ /* 0x000e240000000800 */
[----:B0-----:R-:W-:-:S05]  /*1270*/  FADD R9, R13, R8 ;  /* 0x000000080d097221 */ /* 0x001fca0000000000 */
[----:B------:R-:W0:Y:S02]  /*1280*/  ATOMS.CAST.SPIN P0, [R10+0x8], R8, R9 ;  /* 0x000008080a00758d */ /* 0x000e240001800009 */
[----:B0-----:R-:W-:Y:S05]  /*1290*/  @!P0 BRA `(.L_x_35) ;  /* 0xfffffffc00f08947 */ /* 0x001fea000383ffff */
[----:B------:R-:W-:Y:S05]  /*12a0*/  BSYNC.RECONVERGENT B1 ;  /* 0x0000000000017941 */ /* 0x000fea0003800200 */
.L_x_34:
[----:B------:R-:W2:Y:S01]  /*12b0*/  LDG.E R8, desc[UR10][R6.64+0xc] ;  /* 0x00000c0a06087981 */ /* 0x000ea2000c1e1900 */
[----:B------:R-:W-:Y:S01]  /*12c0*/  BSSY.RECONVERGENT B1, `(.L_x_36) ;  /* 0x0000006000017945 */ /* 0x000fe20003800200 */
[----:B--2---:R-:W-:-:S07]  /*12d0*/  FMUL R13, R3, R8 ;  /* 0x00000008030d7220 */ /* 0x004fce0000400000 */
.L_x_37:
[----:B------:R-:W0:Y:S02]  /*12e0*/  LDS R8, [R10+0xc] ;  /* 0x00000c000a087984 */ /* 0x000e240000000800 */
[----:B0-----:R-:W-:-:S05]  /*12f0*/  FADD R9, R13, R8 ;  /* 0x000000080d097221 */ /* 0x001fca0000000000 */
[----:B------:R-:W0:Y:S02]  /*1300*/  ATOMS.CAST.SPIN P0, [R10+0xc], R8, R9 ;  /* 0x00000c080a00758d */ /* 0x000e240001800009 */
[----:B0-----:R-:W-:Y:S05]  /*1310*/  @!P0 BRA `(.L_x_37) ;  /* 0xfffffffc00f08947 */ /* 0x001fea000383ffff */
[----:B------:R-:W-:Y:S05]  /*1320*/  BSYNC.RECONVERGENT B1 ;  /* 0x0000000000017941 */ /* 0x000fea0003800200 */
.L_x_36:
[----:B------:R-:W2:Y:S01]  /*1330*/  LDG.E R8, desc[UR10][R6.64+0x10] ;  /* 0x0000100a06087981 */ /* 0x000ea2000c1e1900 */
[----:B------:R-:W-:Y:S01]  /*1340*/  BSSY.RECONVERGENT B1, `(.L_x_38) ;  /* 0x0000006000017945 */ /* 0x000fe20003800200 */
[----:B--2---:R-:W-:-:S07]  /*1350*/  FMUL R13, R3, R8 ;  /* 0x00000008030d7220 */ /* 0x004fce0000400000 */
.L_x_39:
[----:B------:R-:W0:Y:S02]  /*1360*/  LDS R8, [R10+0x10] ;  /* 0x000010000a087984 */ /* 0x000e240000000800 */
[----:B0-----:R-:W-:-:S05]  /*1370*/  FADD R9, R13, R8 ;  /* 0x000000080d097221 */ /* 0x001fca0000000000 */
[----:B------:R-:W0:Y:S02]  /*1380*/  ATOMS.CAST.SPIN P0, [R10+0x10], R8, R9 ;  /* 0x000010080a00758d */ /* 0x000e240001800009 */
[----:B0-----:R-:W-:Y:S05]  /*1390*/  @!P0 BRA `(.L_x_39) ;  /* 0xfffffffc00f08947 */ /* 0x001fea000383ffff */
[----:B------:R-:W-:Y:S05]  /*13a0*/  BSYNC.RECONVERGENT B1 ;  /* 0x0000000000017941 */ /* 0x000fea0003800200 */
.L_x_38:
[----:B------:R-:W2:Y:S01]  /*13b0*/  LDG.E R8, desc[UR10][R6.64+0x14] ;  /* 0x0000140a06087981 */ /* 0x000ea2000c1e1900 */
[----:B------:R-:W-:Y:S01]  /*13c0*/  BSSY.RECONVERGENT B1, `(.L_x_40) ;  /* 0x0000006000017945 */ /* 0x000fe20003800200 */
[----:B--2---:R-:W-:-:S07]  /*13d0*/  FMUL R13, R3, R8 ;  /* 0x00000008030d7220 */ /* 0x004fce0000400000 */
.L_x_41:
[----:B------:R-:W0:Y:S02]  /*13e0*/  LDS R8, [R10+0x14] ;  /* 0x000014000a087984 */ /* 0x000e240000000800 */
[----:B0-----:R-:W-:-:S05]  /*13f0*/  FADD R9, R13, R8 ;  /* 0x000000080d097221 */ /* 0x001fca0000000000 */
[----:B------:R-:W0:Y:S02]  /*1400*/  ATOMS.CAST.SPIN P0, [R10+0x14], R8, R9 ;  /* 0x000014080a00758d */ /* 0x000e240001800009 */
[----:B0-----:R-:W-:Y:S05]  /*1410*/  @!P0 BRA `(.L_x_41) ;  /* 0xfffffffc00f08947 */ /* 0x001fea000383ffff */
[----:B------:R-:W-:Y:S05]  /*1420*/  BSYNC.RECONVERGENT B1 ;  /* 0x0000000000017941 */ /* 0x000fea0003800200 */
.L_x_40:
[----:B------:R-:W2:Y:S01]  /*1430*/  LDG.E R8, desc[UR10][R6.64+0x18] ;  /* 0x0000180a06087981 */ /* 0x000ea2000c1e1900 */
[----:B------:R-:W-:Y:S01]  /*1440*/  BSSY.RECONVERGENT B1, `(.L_x_42) ;  /* 0x0000006000017945 */ /* 0x000fe20003800200 */
[----:B--2---:R-:W-:-:S07]  /*1450*/  FMUL R13, R3, R8 ;  /* 0x00000008030d7220 */ /* 0x004fce0000400000 */
.L_x_43:
[----:B------:R-:W0:Y:S02]  /*1460*/  LDS R8, [R10+0x18] ;  /* 0x000018000a087984 */ /* 0x000e240000000800 */
[----:B0-----:R-:W-:-:S05]  /*1470*/  FADD R9, R13, R8 ;  /* 0x000000080d097221 */ /* 0x001fca0000000000 */
[----:B------:R-:W0:Y:S02]  /*1480*/  ATOMS.CAST.SPIN P0, [R10+0x18], R8, R9 ;  /* 0x000018080a00758d */ /* 0x000e240001800009 */
[----:B0-----:R-:W-:Y:S05]  /*1490*/  @!P0 BRA `(.L_x_43) ;  /* 0xfffffffc00f08947 */ /* 0x001fea000383ffff */
[----:B------:R-:W-:Y:S05]  /*14a0*/  BSYNC.RECONVERGENT B1 ;  /* 0x0000000000017941 */ /* 0x000fea0003800200 */
.L_x_42:
[----:B------:R-:W2:Y:S01]  /*14b0*/  LDG.E R8, desc[UR10][R6.64+0x1c] ;  /* 0x00001c0a06087981 */ /* 0x000ea2000c1e1900 */
[----:B------:R-:W-:Y:S01]  /*14c0*/  BSSY.RECONVERGENT B1, `(.L_x_44) ;  /* 0x0000006000017945 */ /* 0x000fe20003800200 */
[----:B--2---:R-:W-:-:S07]  /*14d0*/  FMUL R13, R3, R8 ;  /* 0x00000008030d7220 */ /* 0x004fce0000400000 */
.L_x_45:
[----:B------:R-:W0:Y:S02]  /*14e0*/  LDS R8, [R10+0x1c] ;  /* 0x00001c000a087984 */ /* 0x000e240000000800 */
[----:B0-----:R-:W-:-:S05]  /*14f0*/  FADD R9, R13, R8 ;  /* 0x000000080d097221 */ /* 0x001fca0000000000 */
[----:B------:R-:W0:Y:S02]  /*1500*/  ATOMS.CAST.SPIN P0, [R10+0x1c], R8, R9 ;  /* 0x00001c080a00758d */ /* 0x000e240001800009 */
[----:B0-----:R-:W-:Y:S05]  /*1510*/  @!P0 BRA `(.L_x_45) ;  /* 0xfffffffc00f08947 */ /* 0x001fea000383ffff */
[----:B------:R-:W-:Y:S05]  /*1520*/  BSYNC.RECONVERGENT B1 ;  /* 0x0000000000017941 */ /* 0x000fea0003800200 */
.L_x_44:
[----:B------:R-:W-:Y:S01]  /*1530*/  VIADD R11, R11, 0x10 ;  /* 0x000000100b0b7836 */ /* 0x000fe20000000000 */
[----:B------:R-:W-:Y:S02]  /*1540*/  IADD3 R6, P1, PT, R6, 0x40, RZ ;  /* 0x0000004006067810 */ /* 0x000fe40007f3e0ff */
[----:B------:R-:W-:Y:S02]  /*1550*/  IADD3 R10, PT, PT, R10, 0x40, RZ ;  /* 0x000000400a0a7810 */ /* 0x000fe40007ffe0ff */
[----:B------:R-:W-:Y:S02]  /*1560*/  ISETP.NE.AND P0, PT, R11, RZ, PT ;  /* 0x000000ff0b00720c */ /* 0x000fe40003f05270 */
[----:B------:R-:W-:-:S11]  /*1570*/  IADD3.X R7, PT, PT, RZ, R7, RZ, P1, !PT ;  /* 0x00000007ff077210 */ /* 0x000fd60000ffe4ff */
[----:B------:R-:W-:Y:S05]  /*1580*/  @P0 BRA `(.L_x_46) ;  /* 0xfffffff400e80947 */ /* 0x000fea000383ffff */
.L_x_13:
[----:B------:R-:W0:Y:S02]  /*1590*/  LDC R13, c[0x0][0x3b4] ;  /* 0x0000ed00ff0d7b82 */ /* 0x000e240000000800 */
[----:B0-----:R-:W-:-:S13]  /*15a0*/  LOP3.LUT P0, R9, R13, 0xf, RZ, 0xc0, !PT ;  /* 0x0000000f0d097812 */ /* 0x001fda000780c0ff */
[----:B------:R-:W-:Y:S05]  /*15b0*/  @!P0 BRA `(.L_x_4) ;  /* 0x0000000800448947 */ /* 0x000fea0003800000 */
[----:B------:R-:W0:Y:S01]  /*15c0*/  LDC.64 R6, c[0x0][0x380] ;  /* 0x0000e000ff067b82 */ /* 0x000e220000000a00 */
[----:B------:R-:W-:Y:S02]  /*15d0*/  ISETP.GE.U32.AND P0, PT, R9, 0x8, PT ;  /* 0x000000080900780c */ /* 0x000fe40003f06070 */
[----:B------:R-:W-:Y:S02]  /*15e0*/  LOP3.LUT R15, R13, 0x7, RZ, 0xc0, !PT ;  /* 0x000000070d0f7812 */ /* 0x000fe400078ec0ff */
[----:B0-----:R-:W-:-:S05]  /*15f0*/  IADD3 R8, P1, PT, R4, R6, RZ ;  /* 0x0000000604087210 */ /* 0x001fca0007f3e0ff */
[----:B------:R-:W-:-:S04]  /*1600*/  IMAD.X R9, R5, 0x1, R7, P1 ;  /* 0x0000000105097824 */ /* 0x000fc800008e0607 */
[----:B------:R-:W-:Y:S05]  /*1610*/  @!P0 BRA `(.L_x_47) ;  /* 0x0000000400188947 */ /* 0x000fea0003800000 */
[----:B------:R-:W-:-:S05]  /*1620*/  IMAD.WIDE.U32 R10, R2, 0x4, R8 ;  /* 0x00000004020a7825 */ /* 0x000fca00078e0008 */
[----:B------:R-:W2:Y:S01]  /*1630*/  LDG.E R16, desc[UR10][R10.64] ;  /* 0x0000000a0a107981 */ /* 0x000ea2000c1e1900 */
[----:B------:R-:W0:Y:S01]  /*1640*/  S2UR UR5, SR_CgaCtaId ;  /* 0x00000000000579c3 */ /* 0x000e220000008800 */
[----:B------:R-:W-:Y:S01]  /*1650*/  UMOV UR4, 0x400 ;  /* 0x0000040000047882 */ /* 0x000fe20000000000 */
[----:B------:R-:W-:Y:S01]  /*1660*/  BSSY.RECONVERGENT B1, `(.L_x_48) ;  /* 0x0000008000017945 */ /* 0x000fe20003800200 */
[----:B0-----:R-:W-:-:S06]  /*1670*/  ULEA UR4, UR5, UR4, 0x18 ;  /* 0x0000000405047291 */ /* 0x001fcc000f8ec0ff */
[----:B------:R-:W-:Y:S01]  /*1680*/  LEA R14, R2, UR4, 0x2 ;  /* 0x00000004020e7c11 */ /* 0x000fe2000f8e10ff */
[----:B--2---:R-:W-:-:S07]  /*1690*/  FMUL R19, R3, R16 ;  /* 0x0000001003137220 */ /* 0x004fce0000400000 */
.L_x_49:
[----:B------:R-:W0:Y:S02]  /*16a0*/  LDS R16, [R14] ;  /* 0x000000000e107984 */ /* 0x000e240000000800 */
[----:B0-----:R-:W-:-:S05]  /*16b0*/  FADD R17, R19, R16 ;  /* 0x0000001013117221 */ /* 0x001fca0000000000 */
[----:B------:R-:W0:Y:S02]  /*16c0*/  ATOMS.CAST.SPIN P0, [R14], R16, R17 ;  /* 0x000000100e00758d */ /* 0x000e240001800011 */
[----:B0-----:R-:W-:Y:S05]  /*16d0*/  @!P0 BRA `(.L_x_49) ;  /* 0xfffffffc00f08947 */ /* 0x001fea000383ffff */
[----:B------:R-:W-:Y:S05]  /*16e0*/  BSYNC.RECONVERGENT B1 ;  /* 0x0000000000017941 */ /* 0x000fea0003800200 */
.L_x_48:
[----:B------:R-:W2:Y:S01]  /*16f0*/  LDG.E R16, desc[UR10][R10.64+0x4] ;  /* 0x0000040a0a107981 */ /* 0x000ea2000c1e1900 */
[----:B------:R-:W-:Y:S01]  /*1700*/  BSSY.RECONVERGENT B1, `(.L_x_50) ;  /* 0x0000006000017945 */ /* 0x000fe20003800200 */
[----:B--2---:R-:W-:-:S07]  /*1710*/  FMUL R19, R3, R16 ;  /* 0x0000001003137220 */ /* 0x004fce0000400000 */
.L_x_51:
[----:B------:R-:W0:Y:S02]  /*1720*/  LDS R16, [R14+0x4] ;  /* 0x000004000e107984 */ /* 0x000e240000000800 */
[----:B0-----:R-:W-:-:S05]  /*1730*/  FADD R17, R19, R16 ;  /* 0x0000001013117221 */ /* 0x001fca0000000000 */
[----:B------:R-:W0:Y:S02]  /*1740*/  ATOMS.CAST.SPIN P0, [R14+0x4], R16, R17 ;  /* 0x000004100e00758d */ /* 0x000e240001800011 */
[----:B0-----:R-:W-:Y:S05]  /*1750*/  @!P0 BRA `(.L_x_51) ;  /* 0xfffffffc00f08947 */ /* 0x001fea000383ffff */
[----:B------:R-:W-:Y:S05]  /*1760*/  BSYNC.RECONVERGENT B1 ;  /* 0x0000000000017941 */ /* 0x000fea0003800200 */
.L_x_50:
[----:B------:R-:W2:Y:S01]  /*1770*/  LDG.E R16, desc[UR10][R10.64+0x8] ;  /* 0x0000080a0a107981 */ /* 0x000ea2000c1e1900 */
[----:B------:R-:W-:Y:S01]  /*1780*/  BSSY.RECONVERGENT B1, `(.L_x_52) ;  /* 0x0000006000017945 */ /* 0x000fe20003800200 */
[----:B--2---:R-:W-:-:S07]  /*1790*/  FMUL R19, R3, R16 ;  /* 0x0000001003137220 */ /* 0x004fce0000400000 */
.L_x_53:
[----:B------:R-:W0:Y:S02]  /*17a0*/  LDS R16, [R14+0x8] ;  /* 0x000008000e107984 */ /* 0x000e240000000800 */
[----:B0-----:R-:W-:-:S05]  /*17b0*/  FADD R17, R19, R16 ;  /* 0x0000001013117221 */ /* 0x001fca0000000000 */
[----:B------:R-:W0:Y:S02]  /*17c0*/  ATOMS.CAST.SPIN P0, [R14+0x8], R16, R17 ;  /* 0x000008100e00758d */ /* 0x000e240001800011 */
[----:B0-----:R-:W-:Y:S05]  /*17d0*/  @!P0 BRA `(.L_x_53) ;  /* 0xfffffffc00f08947 */ /* 0x001fea000383ffff */
[----:B------:R-:W-:Y:S05]  /*17e0*/  BSYNC.RECONVERGENT B1 ;  /* 0x0000000000017941 */ /* 0x000fea0003800200 */
.L_x_52:
[----:B------:R-:W2:Y:S01]  /*17f0*/  LDG.E R16, desc[UR10][R10.64+0xc] ;  /* 0x00000c0a0a107981 */ /* 0x000ea2000c1e1900 */
[----:B------:R-:W-:Y:S01]  /*1800*/  BSSY.RECONVERGENT B1, `(.L_x_54) ;  /* 0x0000006000017945 */ /* 0x000fe20003800200 */
[----:B--2---:R-:W-:-:S07]  /*1810*/  FMUL R19, R3, R16 ;  /* 0x0000001003137220 */ /* 0x004fce0000400000 */
.L_x_55:
[----:B------:R-:W0:Y:S02]  /*1820*/  LDS R16, [R14+0xc] ;  /* 0x00000c000e107984 */ /* 0x000e240000000800 */
[----:B0-----:R-:W-:-:S05]  /*1830*/  FADD R17, R19, R16 ;  /* 0x0000001013117221 */ /* 0x001fca0000000000 */
[----:B------:R-:W0:Y:S02]  /*1840*/  ATOMS.CAST.SPIN P0, [R14+0xc], R16, R17 ;  /* 0x00000c100e00758d */ /* 0x000e240001800011 */
[----:B0-----:R-:W-:Y:S05]  /*1850*/  @!P0 BRA `(.L_x_55) ;  /* 0xfffffffc00f08947 */ /* 0x001fea000383ffff */
[----:B------:R-:W-:Y:S05]  /*1860*/  BSYNC.RECONVERGENT B1 ;  /* 0x0000000000017941 */ /* 0x000fea0003800200 */
.L_x_54:
[----:B------:R-:W2:Y:S01]  /*1870*/  LDG.E R16, desc[UR10][R10.64+0x10] ;  /* 0x0000100a0a107981 */ /* 0x000ea2000c1e1900 */
[----:B------:R-:W-:Y:S01]  /*1880*/  BSSY.RECONVERGENT B1, `(.L_x_56) ;  /* 0x0000006000017945 */ /* 0x000fe20003800200 */
[----:B--2---:R-:W-:-:S07]  /*1890*/  FMUL R19, R3, R16 ;  /* 0x0000001003137220 */ /* 0x004fce0000400000 */
.L_x_57:
[----:B------:R-:W0:Y:S02]  /*18a0*/  LDS R16, [R14+0x10] ;  /* 0x000010000e107984 */ /* 0x000e240000000800 */
[----:B0-----:R-:W-:-:S05]  /*18b0*/  FADD R17, R19, R16 ;  /* 0x0000001013117221 */ /* 0x001fca0000000000 */
[----:B------:R-:W0:Y:S02]  /*18c0*/  ATOMS.CAST.SPIN P0, [R14+0x10], R16, R17 ;  /* 0x000010100e00758d */ /* 0x000e240001800011 */
[----:B0-----:R-:W-:Y:S05]  /*18d0*/  @!P0 BRA `(.L_x_57) ;  /* 0xfffffffc00f08947 */ /* 0x001fea000383ffff */
[----:B------:R-:W-:Y:S05]  /*18e0*/  BSYNC.RECONVERGENT B1 ;  /* 0x0000000000017941 */ /* 0x000fea0003800200 */
.L_x_56:
[----:B------:R-:W2:Y:S01]  /*18f0*/  LDG.E R16, desc[UR10][R10.64+0x14] ;  /* 0x0000140a0a107981 */ /* 0x000ea2000c1e1900 */
[----:B------:R-:W-:Y:S01]  /*1900*/  BSSY.RECONVERGENT B1, `(.L_x_58) ;  /* 0x0000006000017945 */ /* 0x000fe20003800200 */
[----:B--2---:R-:W-:-:S07]  /*1910*/  FMUL R19, R3, R16 ;  /* 0x0000001003137220 */ /* 0x004fce0000400000 */
.L_x_59:
[----:B------:R-:W0:Y:S02]  /*1920*/  LDS R16, [R14+0x14] ;  /* 0x000014000e107984 */ /* 0x000e240000000800 */
[----:B0-----:R-:W-:-:S05]  /*1930*/  FADD R17, R19, R16 ;  /* 0x0000001013117221 */ /* 0x001fca0000000000 */
[----:B------:R-:W0:Y:S02]  /*1940*/  ATOMS.CAST.SPIN P0, [R14+0x14], R16, R17 ;  /* 0x000014100e00758d */ /* 0x000e240001800011 */
[----:B0-----:R-:W-:Y:S05]  /*1950*/  @!P0 BRA `(.L_x_59) ;  /* 0xfffffffc00f08947 */ /* 0x001fea000383ffff */
[----:B------:R-:W-:Y:S05]  /*1960*/  BSYNC.RECONVERGENT B1 ;  /* 0x0000000000017941 */ /* 0x000fea0003800200 */
.L_x_58:
[----:B------:R-:W2:Y:S01]  /*1970*/  LDG.E R16, desc[UR10][R10.64+0x18] ;  /* 0x0000180a0a107981 */ /* 0x000ea2000c1e1900 */
[----:B------:R-:W-:Y:S01]  /*1980*/  BSSY.RECONVERGENT B1, `(.L_x_60) ;  /* 0x0000006000017945 */ /* 0x000fe20003800200 */
[----:B--2---:R-:W-:-:S07]  /*1990*/  FMUL R19, R3, R16 ;  /* 0x0000001003137220 */ /* 0x004fce0000400000 */
.L_x_61:
[----:B------:R-:W0:Y:S02]  /*19a0*/  LDS R16, [R14+0x18] ;  /* 0x000018000e107984 */ /* 0x000e240000000800 */
[----:B0-----:R-:W-:-:S05]  /*19b0*/  FADD R17, R19, R16 ;  /* 0x0000001013117221 */ /* 0x001fca0000000000 */
[----:B------:R-:W0:Y:S02]  /*19c0*/  ATOMS.CAST.SPIN P0, [R14+0x18], R16, R17 ;  /* 0x000018100e00758d */ /* 0x000e240001800011 */
[----:B0-----:R-:W-:Y:S05]  /*19d0*/  @!P0 BRA `(.L_x_61) ;  /* 0xfffffffc00f08947 */ /* 0x001fea000383ffff */
[----:B------:R-:W-:Y:S05]  /*19e0*/  BSYNC.RECONVERGENT B1 ;  /* 0x0000000000017941 */ /* 0x000fea0003800200 */
.L_x_60:
[----:B------:R-:W2:Y:S01]  /*19f0*/  LDG.E R10, desc[UR10][R10.64+0x1c] ;  /* 0x00001c0a0a0a7981 */ /* 0x000ea2000c1e1900 */
[----:B------:R-:W-:Y:S01]  /*1a00*/  BSSY.RECONVERGENT B1, `(.L_x_62) ;  /* 0x0000006000017945 */ /* 0x000fe20003800200 */
[----:B--2---:R-:W-:-:S07]  /*1a10*/  FMUL R17, R3, R10 ;  /* 0x0000000a03117220 */ /* 0x004fce0000400000 */
.L_x_63:
[----:B------:R-:W0:Y:S02]  /*1a20*/  LDS R10, [R14+0x1c] ;  /* 0x00001c000e0a7984 */ /* 0x000e240000000800 */
[----:B0-----:R-:W-:-:S05]  /*1a30*/  FADD R11, R17, R10 ;  /* 0x0000000a110b7221 */ /* 0x001fca0000000000 */
[----:B------:R-:W0:Y:S02]  /*1a40*/  ATOMS.CAST.SPIN P0, [R14+0x1c], R10, R11 ;  /* 0x00001c0a0e00758d */ /* 0x000e24000180000b */
[----:B0-----:R-:W-:Y:S05]  /*1a50*/  @!P0 BRA `(.L_x_63) ;  /* 0xfffffffc00f08947 */ /* 0x001fea000383ffff */
[----:B------:R-:W-:Y:S05]  /*1a60*/  BSYNC.RECONVERGENT B1 ;  /* 0x0000000000017941 */ /* 0x000fea0003800200 */
.L_x_62:
[----:B------:R-:W-:-:S07]  /*1a70*/  IADD3 R2, PT, PT, R2, 0x8, RZ ;  /* 0x0000000802027810 */ /* 0x000fce0007ffe0ff */
.L_x_47:
[----:B------:R-:W-:-:S13]  /*1a80*/  ISETP.NE.AND P0, PT, R15, RZ, PT ;  /* 0x000000ff0f00720c */ /* 0x000fda0003f05270 */
[----:B------:R-:W-:Y:S05]  /*1a90*/  @!P0 BRA `(.L_x_4) ;  /* 0x00000004000c8947 */ /* 0x000fea0003800000 */
[----:B------:R-:W-:Y:S02]  /*1aa0*/  ISETP.GE.U32.AND P0, PT, R15, 0x4, PT ;  /* 0x000000040f00780c */ /* 0x000fe40003f06070 */
[----:B------:R-:W-:-:S11]  /*1ab0*/  LOP3.LUT R13, R13, 0x3, RZ, 0xc0, !PT ;  /* 0x000000030d0d7812 */ /* 0x000fd600078ec0ff */
        /* <DEDUP_REMOVED lines=9> */
.L_x_66:
[----:B------:R-:W0:Y:S02]  /*1b50*/  LDS R10, [R14] ;  /* 0x000000000e0a7984 */ /* 0x000e240000000800 */
[----:B0-----:R-:W-:-:S05]  /*1b60*/  FADD R11, R15, R10 ;  /* 0x0000000a0f0b7221 */ /* 0x001fca0000000000 */
[----:B------:R-:W0:Y:S02]  /*1b70*/  ATOMS.CAST.SPIN P0, [R14], R10, R11 ;  /* 0x0000000a0e00758d */ /* 0x000e24000180000b */
[----:B0-----:R-:W-:Y:S05]  /*1b80*/  @!P0 BRA `(.L_x_66) ;  /* 0xfffffffc00f08947 */ /* 0x001fea000383ffff */
[----:B------:R-:W-:Y:S05]  /*1b90*/  BSYNC.RECONVERGENT B1 ;  /* 0x0000000000017941 */ /* 0x000fea0003800200 */
.L_x_65:
[----:B------:R-:W2:Y:S01]  /*1ba0*/  LDG.E R10, desc[UR10][R8.64+0x4] ;  /* 0x0000040a080a7981 */ /* 0x000ea2000c1e1900 */
[----:B------:R-:W-:Y:S01]  /*1bb0*/  BSSY.RECONVERGENT B1, `(.L_x_67) ;  /* 0x0000006000017945 */ /* 0x000fe20003800200 */
[----:B--2---:R-:W-:-:S07]  /*1bc0*/  FMUL R15, R3, R10 ;  /* 0x0000000a030f7220 */ /* 0x004fce0000400000 */
.L_x_68:
[----:B------:R-:W0:Y:S02]  /*1bd0*/  LDS R10, [R14+0x4] ;  /* 0x000004000e0a7984 */ /* 0x000e240000000800 */
[----:B0-----:R-:W-:-:S05]  /*1be0*/  FADD R11, R15, R10 ;  /* 0x0000000a0f0b7221 */ /* 0x001fca0000000000 */
[----:B------:R-:W0:Y:S02]  /*1bf0*/  ATOMS.CAST.SPIN P0, [R14+0x4], R10, R11 ;  /* 0x0000040a0e00758d */ /* 0x000e24000180000b */
[----:B0-----:R-:W-:Y:S05]  /*1c00*/  @!P0 BRA `(.L_x_68) ;  /* 0xfffffffc00f08947 */ /* 0x001fea000383ffff */
[----:B------:R-:W-:Y:S05]  /*1c10*/  BSYNC.RECONVERGENT B1 ;  /* 0x0000000000017941 */ /* 0x000fea0003800200 */
.L_x_67:
[----:B------:R-:W2:Y:S01]  /*1c20*/  LDG.E R10, desc[UR10][R8.64+0x8] ;  /* 0x0000080a080a7981 */ /* 0x000ea2000c1e1900 */
[----:B------:R-:W-:Y:S01]  /*1c30*/  BSSY.RECONVERGENT B1, `(.L_x_69) ;  /* 0x0000006000017945 */ /* 0x000fe20003800200 */
[----:B--2---:R-:W-:-:S07]  /*1c40*/  FMUL R15, R3, R10 ;  /* 0x0000000a030f7220 */ /* 0x004fce0000400000 */
.L_x_70:
[----:B------:R-:W0:Y:S02]  /*1c50*/  LDS R10, [R14+0x8] ;  /* 0x000008000e0a7984 */ /* 0x000e240000000800 */
[----:B0-----:R-:W-:-:S05]  /*1c60*/  FADD R11, R15, R10 ;  /* 0x0000000a0f0b7221 */ /* 0x001fca0000000000 */
[----:B------:R-:W0:Y:S02]  /*1c70*/  ATOMS.CAST.SPIN P0, [R14+0x8], R10, R11 ;  /* 0x0000080a0e00758d */ /* 0x000e24000180000b */
[----:B0-----:R-:W-:Y:S05]  /*1c80*/  @!P0 BRA `(.L_x_70) ;  /* 0xfffffffc00f08947 */ /* 0x001fea000383ffff */
[----:B------:R-:W-:Y:S05]  /*1c90*/  BSYNC.RECONVERGENT B1 ;  /* 0x0000000000017941 */ /* 0x000fea0003800200 */
.L_x_69:
[----:B------:R-:W2:Y:S01]  /*1ca0*/  LDG.E R8, desc[UR10][R8.64+0xc] ;  /* 0x00000c0a08087981 */ /* 0x000ea2000c1e1900 */
[----:B------:R-:W-:Y:S01]  /*1cb0*/  BSSY.RECONVERGENT B1, `(.L_x_71) ;  /* 0x0000006000017945 */ /* 0x000fe20003800200 */
[----:B--2---:R-:W-:-:S07]  /*1cc0*/  FMUL R11, R3, R8 ;  /* 0x00000008030b7220 */ /* 0x004fce0000400000 */
.L_x_72:
[----:B------:R-:W0:Y:S02]  /*1cd0*/  LDS R8, [R14+0xc] ;  /* 0x00000c000e087984 */ /* 0x000e240000000800 */
[----:B0-----:R-:W-:-:S05]  /*1ce0*/  FADD R9, R11, R8 ;  /* 0x000000080b097221 */ /* 0x001fca0000000000 */
[----:B------:R-:W0:Y:S02]  /*1cf0*/  ATOMS.CAST.SPIN P0, [R14+0xc], R8, R9 ;  /* 0x00000c080e00758d */ /* 0x000e240001800009 */
[----:B0-----:R-:W-:Y:S05]  /*1d00*/  @!P0 BRA `(.L_x_72) ;  /* 0xfffffffc00f08947 */ /* 0x001fea000383ffff */
[----:B------:R-:W-:Y:S05]  /*1d10*/  BSYNC.RECONVERGENT B1 ;  /* 0x0000000000017941 */ /* 0x000fea0003800200 */
.L_x_71:
[----:B------:R-:W-:-:S07]  /*1d20*/  IADD3 R2, PT, PT, R2, 0x4, RZ ;  /* 0x0000000402027810 */ /* 0x000fce0007ffe0ff */
.L_x_64:
[----:B------:R-:W-:-:S13]  /*1d30*/  ISETP.NE.AND P0, PT, R13, RZ, PT ;  /* 0x000000ff0d00720c */ /* 0x000fda0003f05270 */
[----:B------:R-:W-:Y:S05]  /*1d40*/  @!P0 BRA `(.L_x_4) ;  /* 0x0000000000608947 */ /* 0x000fea0003800000 */
[----:B------:R-:W0:Y:S01]  /*1d50*/  S2UR UR5, SR_CgaCtaId ;  /* 0x00000000000579c3 */ /* 0x000e220000008800 */
[----:B------:R-:W-:Y:S01]  /*1d60*/  IMAD.WIDE.U32 R4, R2, 0x4, R4 ;  /* 0x0000000402047825 */ /* 0x000fe200078e0004 */
[----:B------:R-:W-:-:S03]  /*1d70*/  UMOV UR4, 0x400 ;  /* 0x0000040000047882 */ /* 0x000fc60000000000 */
[----:B------:R-:W-:Y:S01]  /*1d80*/  IMAD.MOV R13, RZ, RZ, -R13 ;  /* 0x000000ffff0d7224 */ /* 0x000fe200078e0a0d */
[----:B------:R-:W-:-:S04]  /*1d90*/  IADD3 R6, P0, PT, R4, R6, RZ ;  /* 0x0000000604067210 */ /* 0x000fc80007f1e0ff */
[----:B------:R-:W-:Y:S01]  /*1da0*/  IADD3.X R7, PT, PT, R5, R7, RZ, P0, !PT ;  /* 0x0000000705077210 */ /* 0x000fe200007fe4ff */
[----:B0-----:R-:W-:-:S06]  /*1db0*/  ULEA UR4, UR5, UR4, 0x18 ;  /* 0x0000000405047291 */ /* 0x001fcc000f8ec0ff */
[----:B------:R-:W-:-:S07]  /*1dc0*/  LEA R2, R2, UR4, 0x2 ;  /* 0x0000000402027c11 */ /* 0x000fce000f8e10ff */
.L_x_75:
[----:B------:R-:W-:Y:S01]  /*1dd0*/  MOV R4, R6 ;  /* 0x0000000600047202 */ /* 0x000fe20000000f00 */
[----:B------:R-:W-:-:S05]  /*1de0*/  IMAD.MOV.U32 R5, RZ, RZ, R7 ;  /* 0x000000ffff057224 */ /* 0x000fca00078e0007 */
[----:B------:R-:W2:Y:S01]  /*1df0*/  LDG.E R4, desc[UR10][R4.64] ;  /* 0x0000000a04047981 */ /* 0x000ea2000c1e1900 */
[----:B------:R-:W-:Y:S01]  /*1e00*/  BSSY.RECONVERGENT B1, `(.L_x_73) ;  /* 0x0000006000017945 */ /* 0x000fe20003800200 */
[----:B--2---:R-:W-:-:S07]  /*1e10*/  FMUL R9, R3, R4 ;  /* 0x0000000403097220 */ /* 0x004fce0000400000 */
.L_x_74:
[----:B------:R-:W0:Y:S02]  /*1e20*/  LDS R4, [R2] ;  /* 0x0000000002047984 */ /* 0x000e240000000800 */
[----:B0-----:R-:W-:-:S05]  /*1e30*/  FADD R5, R9, R4 ;  /* 0x0000000409057221 */ /* 0x001fca0000000000 */
[----:B------:R-:W0:Y:S02]  /*1e40*/  ATOMS.CAST.SPIN P0, [R2], R4, R5 ;  /* 0x000000040200758d */ /* 0x000e240001800005 */
[----:B0-----:R-:W-:Y:S05]  /*1e50*/  @!P0 BRA `(.L_x_74) ;  /* 0xfffffffc00f08947 */ /* 0x001fea000383ffff */
[----:B------:R-:W-:Y:S05]  /*1e60*/  BSYNC.RECONVERGENT B1 ;  /* 0x0000000000017941 */ /* 0x000fea0003800200 */
.L_x_73:
[----:B------:R-:W-:Y:S02]  /*1e70*/  IADD3 R13, PT, PT, R13, 0x1, RZ ;  /* 0x000000010d0d7810 */ /* 0x000fe40007ffe0ff */
[----:B------:R-:W-:Y:S02]  /*1e80*/  IADD3 R6, P1, PT, R6, 0x4, RZ ;  /* 0x0000000406067810 */ /* 0x000fe40007f3e0ff */
[----:B------:R-:W-:Y:S02]  /*1e90*/  ISETP.NE.AND P0, PT, R13, RZ, PT ;  /* 0x000000ff0d00720c */ /* 0x000fe40003f05270 */
[----:B------:R-:W-:Y:S01]  /*1ea0*/  IADD3 R2, PT, PT, R2, 0x4, RZ ;  /* 0x0000000402027810 */ /* 0x000fe20007ffe0ff */
[----:B------:R-:W-:-:S10]  /*1eb0*/  IMAD.X R7, RZ, RZ, R7, P1 ;  /* 0x000000ffff077224 */ /* 0x000fd400008e0607 */
[----:B------:R-:W-:Y:S05]  /*1ec0*/  @P0 BRA `(.L_x_75) ;  /* 0xfffffffc00c00947 */ /* 0x000fea000383ffff */
.L_x_4:
[----:B------:R-:W-:Y:S05]  /*1ed0*/  BSYNC.RECONVERGENT B0 ;  /* 0x0000000000007941 */ /* 0x000fea0003800200 */
.L_x_3:
[----:B------:R-:W-:Y:S01]  /*1ee0*/  BAR.SYNC.DEFER_BLOCKING 0x0 ;  /* 0x0000000000007b1d */ /* 0x000fe20000010000 */
[----:B------:R-:W-:-:S13]  /*1ef0*/  ISETP.NE.AND P0, PT, R0, RZ, PT ;  /* 0x000000ff0000720c */ /* 0x000fda0003f05270 */
[----:B------:R-:W-:Y:S05]  /*1f00*/  @P0 EXIT ;  /* 0x000000000000094d */ /* 0x000fea0003800000 */
[----:B------:R-:W0:Y:S01]  /*1f10*/  LDS R5, [R12] ;  /* 0x000000000c057984 */ /* 0x000e220000000800 */
[----:B------:R-:W1:Y:S08]  /*1f20*/  LDC R4, c[0x0][0x3b4] ;  /* 0x0000ed00ff047b82 */ /* 0x000e700000000800 */
[----:B------:R-:W0:Y:S01]  /*1f30*/  LDC.64 R2, c[0x0][0x3a8] ;  /* 0x0000ea00ff027b82 */ /* 0x000e220000000a00 */
[----:B-1----:R-:W-:Y:S01]  /*1f40*/  ISETP.GE.AND P0, PT, R4, 0x1, PT ;  /* 0x000000010400780c */ /* 0x002fe20003f06270 */
[----:B0-----:R0:W-:-:S12]  /*1f50*/  REDG.E.ADD.F32.FTZ.RN.STRONG.GPU desc[UR10][R2.64], R5 ;  /* 0x00000005020079a6 */ /* 0x0011d8000c12f30a */
[----:B------:R-:W-:Y:S05]  /*1f60*/  @!P0 EXIT ;  /* 0x000000000000894d */ /* 0x000fea0003800000 */
[C---:B------:R-:W-:Y:S01]  /*1f70*/  ISETP.GE.U32.AND P0, PT, R4.reuse, 0x8, PT ;  /* 0x000000080400780c */ /* 0x040fe20003f06070 */
[----:B------:R-:W-:Y:S01]  /*1f80*/  HFMA2 R0, -RZ, RZ, 0, 0 ;  /* 0x00000000ff007431 */ /* 0x000fe200000001ff */
[----:B------:R-:W-:-:S11]  /*1f90*/  LOP3.LUT R13, R4, 0x7, RZ, 0xc0, !PT ;  /* 0x00000007040d7812 */ /* 0x000fd600078ec0ff */
[----:B------:R-:W-:Y:S05]  /*1fa0*/  @!P0 BRA `(.L_x_76) ;  /* 0x0000000000b48947 */ /* 0x000fea0003800000 */
[----:B------:R-:W1:Y:S01]  /*1fb0*/  LDCU.64 UR6, c[0x0][0x3a0] ;  /* 0x00007400ff0677ac */ /* 0x000e620008000a00 */
[----:B------:R-:W2:Y:S01]  /*1fc0*/  S2UR UR8, SR_CgaCtaId ;  /* 0x00000000000879c3 */ /* 0x000ea20000008800 */
[----:B------:R-:W-:Y:S01]  /*1fd0*/  LOP3.LUT R0, R4, 0x7ffffff8, RZ, 0xc0, !PT ;  /* 0x7ffffff804007812 */ /* 0x000fe200078ec0ff */
[----:B------:R-:W-:-:S03]  /*1fe0*/  UMOV UR4, 0x400 ;  /* 0x0000040000047882 */ /* 0x000fc60000000000 */
[----:B------:R-:W-:Y:S01]  /*1ff0*/  IADD3 R12, PT, PT, -R0, RZ, RZ ;  /* 0x000000ff000c7210 */ /* 0x000fe20007ffe1ff */
[----:B-1----:R-:W-:-:S04]  /*2000*/  UIADD3 UR5, UP0, UPT, UR6, 0x10, URZ ;  /* 0x0000001006057890 */ /* 0x002fc8000ff1e0ff */
[----:B------:R-:W-:Y:S02]  /*2010*/  UIADD3.X UR6, UPT, UPT, URZ, UR7, URZ, UP0, !UPT ;  /* 0x00000007ff067290 */ /* 0x000fe400087fe4ff */
[----:B0-----:R-:W-:Y:S01]  /*2020*/  IMAD.U32 R2, RZ, RZ, UR5 ;  /* 0x00000005ff027e24 */ /* 0x001fe2000f8e00ff */
[----:B--2---:R-:W-:-:S03]  /*2030*/  ULEA UR4, UR8, UR4, 0x18 ;  /* 0x0000000408047291 */ /* 0x004fc6000f8ec0ff */
[----:B------:R-:W-:Y:S01]  /*2040*/  MOV R3, UR6 ;  /* 0x0000000600037c02 */ /* 0x000fe20008000f00 */
[----:B------:R-:W-:-:S12]  /*2050*/  UIADD3 UR4, UPT, UPT, UR4, 0x10, URZ ;  /* 0x0000001004047890 */ /* 0x000fd8000fffe0ff */
.L_x_85:
[----:B------:R-:W0:Y:S01]  /*2060*/  LDS.128 R8, [UR4+-0x10] ;  /* 0xfffff004ff087984 */ /* 0x000e220008000c00 */
[----:B------:R-:W-:-:S03]  /*2070*/  IADD3 R12, PT, PT, R12, 0x8, RZ ;  /* 0x000000080c0c7810 */ /* 0x000fc60007ffe0ff */
[----:B------:R-:W1:Y:S01]  /*2080*/  LDS.128 R4, [UR4] ;  /* 0x00000004ff047984 */ /* 0x000e620008000c00 */
[----:B------:R-:W-:Y:S02]  /*2090*/  ISETP.NE.AND P0, PT, R12, RZ, PT ;  /* 0x000000ff0c00720c */ /* 0x000fe40003f05270 */
[----:B0-----:R-:W-:-:S13]  /*20a0*/  FSETP.NEU.AND P1, PT, R8, RZ, PT ;  /* 0x000000ff0800720b */ /* 0x001fda0003f2d000 */
[----:B-1----:R-:W-:Y:S05]  /*20b0*/  @!P1 BRA `(.L_x_77) ;  /* 0x0000000000049947 */ /* 0x002fea0003800000 */
[----:B------:R0:W-:Y:S02]  /*20c0*/  REDG.E.ADD.F32.FTZ.RN.STRONG.GPU desc[UR10][R2.64+-0x10], R8 ;  /* 0xfffff008020079a6 */ /* 0x0001e4000c12f30a */
.L_x_77:
[----:B------:R-:W-:Y:S02]  /*20d0*/  FSETP.NEU.AND P6, PT, R9, RZ, PT ;  /* 0x000000ff0900720b */ /* 0x000fe40003fcd000 */
[----:B------:R-:W-:Y:S02]  /*20e0*/  FSETP.NEU.AND P3, PT, R10, RZ, PT ;  /* 0x000000ff0a00720b */ /* 0x000fe40003f6d000 */
[----:B------:R-:W-:Y:S02]  /*20f0*/  FSETP.NEU.AND P1, PT, R11, RZ, PT ;  /* 0x000000ff0b00720b */ /* 0x000fe40003f2d000 */
[----:B0-----:R-:W-:Y:S02]  /*2100*/  P2R R8, PR, RZ, 0x8 ;  /* 0x00000008ff087803 */ /* 0x001fe40000000000 */
[----:B------:R-:W-:Y:S02]  /*2110*/  FSETP.NEU.AND P2, PT, R4, RZ, PT ;  /* 0x000000ff0400720b */ /* 0x000fe40003f4d000 */
[----:B------:R-:W-:-:S02]  /*2120*/  FSETP.NEU.AND P3, PT, R5, RZ, PT ;  /* 0x000000ff0500720b */ /* 0x000fc40003f6d000 */
[----:B------:R-:W-:Y:S02]  /*2130*/  FSETP.NEU.AND P4, PT, R6, RZ, PT ;  /* 0x000000ff0600720b */ /* 0x000fe40003f8d000 */
[----:B------:R-:W-:Y:S01]  /*2140*/  FSETP.NEU.AND P5, PT, R7, RZ, PT ;  /* 0x000000ff0700720b */ /* 0x000fe20003fad000 */
[----:B------:R-:W-:-:S12]  /*2150*/  @!P6 BRA `(.L_x_78) ;  /* 0x000000000004e947 */ /* 0x000fd80003800000 */
[----:B------:R0:W-:Y:S02]  /*2160*/  REDG.E.ADD.F32.FTZ.RN.STRONG.GPU desc[UR10][R2.64+-0xc], R9 ;  /* 0xfffff409020079a6 */ /* 0x0001e4000c12f30a */
.L_x_78:
[----:B------:R-:W-:-:S13]  /*2170*/  ISETP.NE.AND P6, PT, R8, RZ, PT ;  /* 0x000000ff0800720c */ /* 0x000fda0003fc5270 */
[----:B------:R-:W-:Y:S05]  /*2180*/  @!P6 BRA `(.L_x_79) ;  /* 0x000000000004e947 */ /* 0x000fea0003800000 */
[----:B------:R1:W-:Y:S02]  /*2190*/  REDG.E.ADD.F32.FTZ.RN.STRONG.GPU desc[UR10][R2.64+-0x8], R10 ;  /* 0xfffff80a020079a6 */ /* 0x0003e4000c12f30a */
.L_x_79:
[----:B------:R-:W-:Y:S05]  /*21a0*/  @!P1 BRA `(.L_x_80) ;  /* 0x0000000000049947 */ /* 0x000fea0003800000 */
[----:B------:R2:W-:Y:S02]  /*21b0*/  REDG.E.ADD.F32.FTZ.RN.STRONG.GPU desc[UR10][R2.64+-0x4], R11 ;  /* 0xfffffc0b020079a6 */ /* 0x0005e4000c12f30a */
.L_x_80:
[----:B------:R-:W-:Y:S05]  /*21c0*/  @!P2 BRA `(.L_x_81) ;  /* 0x000000000004a947 */ /* 0x000fea0003800000 */
[----:B------:R3:W-:Y:S02]  /*21d0*/  REDG.E.ADD.F32.FTZ.RN.STRONG.GPU desc[UR10][R2.64], R4 ;  /* 0x00000004020079a6 */ /* 0x0007e4000c12f30a */
.L_x_81:
[----:B------:R-:W-:Y:S05]  /*21e0*/  @!P3 BRA `(.L_x_82) ;  /* 0x000000000004b947 */ /* 0x000fea0003800000 */
[----:B------:R4:W-:Y:S02]  /*21f0*/  REDG.E.ADD.F32.FTZ.RN.STRONG.GPU desc[UR10][R2.64+0x4], R5 ;  /* 0x00000405020079a6 */ /* 0x0009e4000c12f30a */
.L_x_82:
[----:B------:R-:W-:Y:S05]  /*2200*/  @!P4 BRA `(.L_x_83) ;  /* 0x000000000004c947 */ /* 0x000fea0003800000 */
[----:B------:R0:W-:Y:S02]  /*2210*/  REDG.E.ADD.F32.FTZ.RN.STRONG.GPU desc[UR10][R2.64+0x8], R6 ;  /* 0x00000806020079a6 */ /* 0x0001e4000c12f30a */
.L_x_83:
[----:B------:R-:W-:Y:S05]  /*2220*/  @!P5 BRA `(.L_x_84) ;  /* 0x000000000004d947 */ /* 0x000fea0003800000 */
[----:B------:R0:W-:Y:S02]  /*2230*/  REDG.E.ADD.F32.FTZ.RN.STRONG.GPU desc[UR10][R2.64+0xc], R7 ;  /* 0x00000c07020079a6 */ /* 0x0001e4000c12f30a */
.L_x_84:
[----:B01234-:R-:W-:Y:S01]  /*2240*/  IADD3 R2, P1, PT, R2, 0x20, RZ ;  /* 0x0000002002027810 */ /* 0x01ffe20007f3e0ff */
[----:B------:R-:W-:-:S04]  /*2250*/  UIADD3 UR4, UPT, UPT, UR4, 0x20, URZ ;  /* 0x0000002004047890 */ /* 0x000fc8000fffe0ff */
[----:B------:R-:W-:Y:S01]  /*2260*/  IMAD.X R3, RZ, RZ, R3, P1 ;  /* 0x000000ffff037224 */ /* 0x000fe200008e0603 */
[----:B------:R-:W-:Y:S07]  /*2270*/  @P0 BRA `(.L_x_85) ;  /* 0xfffffffc00780947 */ /* 0x000fee000383ffff */
.L_x_76:
[----:B------:R-:W-:-:S13]  /*2280*/  ISETP.NE.AND P0, PT, R13, RZ, PT ;  /* 0x000000ff0d00720c */ /* 0x000fda0003f05270 */
[----:B------:R-:W-:Y:S05]  /*2290*/  @!P0 EXIT ;  /* 0x000000000000894d */ /* 0x000fea0003800000 */
[----:B------:R-:W0:Y:S01]  /*22a0*/  LDC R10, c[0x0][0x3b4] ;  /* 0x0000ed00ff0a7b82 */ /* 0x000e220000000800 */
[----:B------:R-:W-:Y:S02]  /*22b0*/  ISETP.GE.U32.AND P0, PT, R13, 0x4, PT ;  /* 0x000000040d00780c */ /* 0x000fe40003f06070 */
[----:B0-----:R-:W-:-:S11]  /*22c0*/  LOP3.LUT R5, R10, 0x3, RZ, 0xc0, !PT ;  /* 0x000000030a057812 */ /* 0x001fd600078ec0ff */
[----:B------:R-:W-:Y:S05]  /*22d0*/  @!P0 BRA `(.L_x_86) ;  /* 0x0000000000548947 */ /* 0x000fea0003800000 */
[----:B------:R-:W0:Y:S01]  /*22e0*/  S2R R3, SR_CgaCtaId ;  /* 0x0000000000037919 */ /* 0x000e220000008800 */
[----:B------:R-:W-:-:S04]  /*22f0*/  MOV R2, 0x400 ;  /* 0x0000040000027802 */ /* 0x000fc80000000f00 */
[----:B0-----:R-:W-:-:S04]  /*2300*/  LEA R3, R3, R2, 0x18 ;  /* 0x0000000203037211 */ /* 0x001fc800078ec0ff */
[C---:B------:R-:W-:Y:S02]  /*2310*/  LEA R4, R0.reuse, R3, 0x2 ;  /* 0x0000000300047211 */ /* 0x040fe400078e10ff */
[----:B------:R-:W0:Y:S03]  /*2320*/  LDC.64 R2, c[0x0][0x3a0] ;  /* 0x0000e800ff027b82 */ /* 0x000e260000000a00 */
[----:B------:R-:W1:Y:S04]  /*2330*/  LDS.64 R6, [R4] ;  /* 0x0000000004067984 */ /* 0x000e680000000a00 */
[----:B------:R-:W2:Y:S01]  /*2340*/  LDS.64 R8, [R4+0x8] ;  /* 0x0000080004087984 */ /* 0x000ea20000000a00 */
[----:B0-----:R-:W-:Y:S01]  /*2350*/  IMAD.WIDE.U32 R2, R0, 0x4, R2 ;  /* 0x0000000400027825 */ /* 0x001fe200078e0002 */
[----:B-1----:R-:W-:-:S02]  /*2360*/  FSETP.NEU.AND P0, PT, R6, RZ, PT ;  /* 0x000000ff0600720b */ /* 0x002fc40003f0d000 */
[----:B------:R-:W-:Y:S02]  /*2370*/  FSETP.NEU.AND P1, PT, R7, RZ, PT ;  /* 0x000000ff0700720b */ /* 0x000fe40003f2d000 */
[----:B--2---:R-:W-:Y:S02]  /*2380*/  FSETP.NEU.AND P2, PT, R8, RZ, PT ;  /* 0x000000ff0800720b */ /* 0x004fe40003f4d000 */
[----:B------:R-:W-:-:S07]  /*2390*/  FSETP.NEU.AND P3, PT, R9, RZ, PT ;  /* 0x000000ff0900720b */ /* 0x000fce0003f6d000 */
[----:B------:R-:W-:Y:S06]  /*23a0*/  @!P0 BRA `(.L_x_87) ;  /* 0x0000000000048947 */ /* 0x000fec0003800000 */
[----:B------:R0:W-:Y:S02]  /*23b0*/  REDG.E.ADD.F32.FTZ.RN.STRONG.GPU desc[UR10][R2.64], R6 ;  /* 0x00000006020079a6 */ /* 0x0001e4000c12f30a */
.L_x_87:
[----:B------:R-:W-:Y:S05]  /*23c0*/  @!P1 BRA `(.L_x_88) ;  /* 0x0000000000049947 */ /* 0x000fea0003800000 */
[----:B------:R1:W-:Y:S02]  /*23d0*/  REDG.E.ADD.F32.FTZ.RN.STRONG.GPU desc[UR10][R2.64+0x4], R7 ;  /* 0x00000407020079a6 */ /* 0x0003e4000c12f30a */
.L_x_88:
[----:B------:R-:W-:Y:S05]  /*23e0*/  @!P2 BRA `(.L_x_89) ;  /* 0x000000000004a947 */ /* 0x000fea0003800000 */
[----:B------:R2:W-:Y:S02]  /*23f0*/  REDG.E.ADD.F32.FTZ.RN.STRONG.GPU desc[UR10][R2.64+0x8], R8 ;  /* 0x00000808020079a6 */ /* 0x0005e4000c12f30a */
.L_x_89:
[----:B------:R-:W-:Y:S05]  /*2400*/  @!P3 BRA `(.L_x_90) ;  /* 0x000000000004b947 */ /* 0x000fea0003800000 */
[----:B------:R3:W-:Y:S02]  /*2410*/  REDG.E.ADD.F32.FTZ.RN.STRONG.GPU desc[UR10][R2.64+0xc], R9 ;  /* 0x00000c09020079a6 */ /* 0x0007e4000c12f30a */
.L_x_90:
[----:B------:R-:W-:-:S07]  /*2420*/  IADD3 R0, PT, PT, R0, 0x4, RZ ;  /* 0x0000000400007810 */ /* 0x000fce0007ffe0ff */
.L_x_86:
[----:B------:R-:W-:-:S13]  /*2430*/  ISETP.NE.AND P0, PT, R5, RZ, PT ;  /* 0x000000ff0500720c */ /* 0x000fda0003f05270 */
[----:B------:R-:W-:Y:S05]  /*2440*/  @!P0 EXIT ;  /* 0x000000000000894d */ /* 0x000fea0003800000 */
[----:B------:R-:W-:-:S13]  /*2450*/  ISETP.NE.AND P0, PT, R5, 0x1, PT ;  /* 0x000000010500780c */ /* 0x000fda0003f05270 */
[----:B------:R-:W-:Y:S05]  /*2460*/  @!P0 BRA `(.L_x_91) ;  /* 0x0000000000388947 */ /* 0x000fea0003800000 */
[----:B0123--:R-:W0:Y:S01]  /*2470*/  S2R R3, SR_CgaCtaId ;  /* 0x0000000000037919 */ /* 0x00fe220000008800 */
[----:B------:R-:W-:-:S04]  /*2480*/  MOV R2, 0x400 ;  /* 0x0000040000027802 */ /* 0x000fc80000000f00 */
[----:B0-----:R-:W-:-:S05]  /*2490*/  LEA R3, R3, R2, 0x18 ;  /* 0x0000000203037211 */ /* 0x001fca00078ec0ff */
[C---:B------:R-:W-:Y:S02]  /*24a0*/  IMAD R4, R0.reuse, 0x4, R3 ;  /* 0x0000000400047824 */ /* 0x040fe400078e0203 */
[----:B------:R-:W0:Y:S04]  /*24b0*/  LDC.64 R2, c[0x0][0x3a0] ;  /* 0x0000e800ff027b82 */ /* 0x000e280000000a00 */
[----:B------:R-:W1:Y:S01]  /*24c0*/  LDS.64 R4, [R4] ;  /* 0x0000000004047984 */ /* 0x000e620000000a00 */
[----:B0-----:R-:W-:Y:S01]  /*24d0*/  IMAD.WIDE.U32 R2, R0, 0x4, R2 ;  /* 0x0000000400027825 */ /* 0x001fe200078e0002 */
[----:B-1----:R-:W-:Y:S02]  /*24e0*/  FSETP.NEU.AND P0, PT, R4, RZ, PT ;  /* 0x000000ff0400720b */ /* 0x002fe40003f0d000 */
[----:B------:R-:W-:-:S11]  /*24f0*/  FSETP.NEU.AND P1, PT, R5, RZ, PT ;  /* 0x000000ff0500720b */ /* 0x000fd60003f2d000 */
[----:B------:R-:W-:Y:S05]  /*2500*/  @!P0 BRA `(.L_x_92) ;  /* 0x0000000000048947 */ /* 0x000fea0003800000 */
[----:B------:R0:W-:Y:S02]  /*2510*/  REDG.E.ADD.F32.FTZ.RN.STRONG.GPU desc[UR10][R2.64], R4 ;  /* 0x00000004020079a6 */ /* 0x0001e4000c12f30a */
.L_x_92:
[----:B------:R-:W-:Y:S05]  /*2520*/  @!P1 BRA `(.L_x_93) ;  /* 0x0000000000049947 */ /* 0x000fea0003800000 */
[----:B------:R1:W-:Y:S02]  /*2530*/  REDG.E.ADD.F32.FTZ.RN.STRONG.GPU desc[UR10][R2.64+0x4], R5 ;  /* 0x00000405020079a6 */ /* 0x0003e4000c12f30a */
.L_x_93:
[----:B------:R-:W-:-:S07]  /*2540*/  IADD3 R0, PT, PT, R0, 0x2, RZ ;  /* 0x0000000200007810 */ /* 0x000fce0007ffe0ff */
.L_x_91:
[----:B0123--:R-:W-:-:S04]  /*2550*/  LOP3.LUT R2, R10, 0x1, RZ, 0xc0, !PT ;  /* 0x000000010a027812 */ /* 0x00ffc800078ec0ff */
[----:B------:R-:W-:-:S13]  /*2560*/  ISETP.NE.U32.AND P0, PT, R2, 0x1, PT ;  /* 0x000000010200780c */ /* 0x000fda0003f05070 */
[----:B------:R-:W-:Y:S05]  /*2570*/  @P0 EXIT ;  /* 0x000000000000094d */ /* 0x000fea0003800000 */
[----:B------:R-:W0:Y:S01]  /*2580*/  S2R R3, SR_CgaCtaId ;  /* 0x0000000000037919 */ /* 0x000e220000008800 */
[----:B------:R-:W-:-:S04]  /*2590*/  MOV R2, 0x400 ;  /* 0x0000040000027802 */ /* 0x000fc80000000f00 */
[----:B0-----:R-:W-:-:S04]  /*25a0*/  LEA R3, R3, R2, 0x18 ;  /* 0x0000000203037211 */ /* 0x001fc800078ec0ff */
[----:B------:R-:W-:-:S05]  /*25b0*/  LEA R2, R0, R3, 0x2 ;  /* 0x0000000300027211 */ /* 0x000fca00078e10ff */
[----:B------:R-:W0:Y:S02]  /*25c0*/  LDS R5, [R2] ;  /* 0x0000000002057984 */ /* 0x000e240000000800 */
[----:B0-----:R-:W-:-:S13]  /*25d0*/  FSETP.NEU.AND P0, PT, R5, RZ, PT ;  /* 0x000000ff0500720b */ /* 0x001fda0003f0d000 */
[----:B------:R-:W-:Y:S05]  /*25e0*/  @!P0 EXIT ;  /* 0x000000000000894d */ /* 0x000fea0003800000 */
[----:B------:R-:W0:Y:S02]  /*25f0*/  LDC.64 R2, c[0x0][0x3a0] ;  /* 0x0000e800ff027b82 */ /* 0x000e240000000a00 */
[----:B0-----:R-:W-:-:S05]  /*2600*/  IMAD.WIDE.U32 R2, R0, 0x4, R2 ;  /* 0x0000000400027825 */ /* 0x001fca00078e0002 */
[----:B------:R-:W-:Y:S01]  /*2610*/  REDG.E.ADD.F32.FTZ.RN.STRONG.GPU desc[UR10][R2.64], R5 ;  /* 0x00000005020079a6 */ /* 0x000fe2000c12f30a */
[----:B------:R-:W-:Y:S05]  /*2620*/  EXIT ;  /* 0x000000000000794d */ /* 0x000fea0003800000 */
.L_x_94:
[----:B------:R-:W-:-:S00]  /*2630*/  BRA `(.L_x_94) ;  /* 0xfffffffc00fc7947 */ /* 0x000fc0000383ffff */
[----:B------:R-:W-:-:S00]  /*2640*/  NOP ;  /* 0x0000000000007918 */ /* 0x000fc00000000000 */
        /* <DEDUP_REMOVED lines=11> */
.L_x_95:


//--------------------- .nv.shared._Z29compute_contribs_block_kernelPKfS0_S0_fPfS1_ii --------------------------
	.section	.nv.shared._Z29compute_contribs_block_kernelPKfS0_S0_fPfS1_ii,"aw",@nobits
	.sectionflags	@""
	.align	16
	.zero		1024


//--------------------- .nv.shared.reserved.0     --------------------------
	.section	.nv.shared.reserved.0,"aw",@nobits
	.weak		__nv_reservedSMEM_offset_0_alias
	.size		__nv_reservedSMEM_offset_0_alias, 0, 64
	.other		__nv_reservedSMEM_offset_0_alias,@"STO_CUDA_RESERVED_SHARED STV_DEFAULT"
__nv_reservedSMEM_offset_0_alias:
	.zero		0
	.zero		64


//--------------------- .nv.constant0._Z29compute_contribs_block_kernelPKfS0_S0_fPfS1_ii --------------------------
	.section	.nv.constant0._Z29compute_contribs_block_kernelPKfS0_S0_fPfS1_ii,"a",@progbits
	.sectionflags	@""
	.align	4
.nv.constant0._Z29compute_contribs_block_kernelPKfS0_S0_fPfS1_ii:
	.zero		952


//--------------------- SYMBOLS --------------------------

	.type		.nv.reservedSmem.offset0,@object
	.size		.nv.reservedSmem.offset0,0x4
	.type		.nv.reservedSmem.cap,@object
	.size		.nv.reservedSmem.cap,0x4
